	.headerflags	@"EF_CUDA_TEXMODE_UNIFIED EF_CUDA_64BIT_ADDRESS EF_CUDA_SM80 EF_CUDA_VIRTUAL_SM(EF_CUDA_SM80)"
	.elftype	@"ET_EXEC"


//--------------------- .nv.info                  --------------------------
	.section	.nv.info,"",@"SHT_CUDA_INFO"
	.align	4


	//----- nvinfo : EIATTR_REGCOUNT
	.align		4
        /*0000*/ 	.byte	0x04, 0x2f
        /*0002*/ 	.short	(.L_1 - .L_0)
	.align		4
.L_0:
        /*0004*/ 	.word	index@(candidate0)
        /*0008*/ 	.word	0x0000005e


	//----- nvinfo : EIATTR_MAX_STACK_SIZE
	.align		4
.L_1:
        /*000c*/ 	.byte	0x04, 0x23
        /*000e*/ 	.short	(.L_3 - .L_2)
	.align		4
.L_2:
        /*0010*/ 	.word	index@(candidate0)
        /*0014*/ 	.word	0x00000000


	//----- nvinfo : EIATTR_MIN_STACK_SIZE
	.align		4
.L_3:
        /*0018*/ 	.byte	0x04, 0x12
        /*001a*/ 	.short	(.L_5 - .L_4)
	.align		4
.L_4:
        /*001c*/ 	.word	index@(candidate0)
        /*0020*/ 	.word	0x00000000


	//----- nvinfo : EIATTR_FRAME_SIZE
	.align		4
.L_5:
        /*0024*/ 	.byte	0x04, 0x11
        /*0026*/ 	.short	(.L_7 - .L_6)
	.align		4
.L_6:
        /*0028*/ 	.word	index@(candidate0)
        /*002c*/ 	.word	0x00000000
.L_7:


//--------------------- .nv.info.candidate0       --------------------------
	.section	.nv.info.candidate0,"",@"SHT_CUDA_INFO"
	.align	4


	//----- nvinfo : EIATTR_CUDA_API_VERSION
	.align		4
        /*0000*/ 	.byte	0x04, 0x37
        /*0002*/ 	.short	(.L_9 - .L_8)
.L_8:
        /*0004*/ 	.word	0x00000075


	//----- nvinfo : EIATTR_SW2861232_WAR
	.align		4
.L_9:
        /*0008*/ 	.byte	0x01, 0x35
	.zero		2


	//----- nvinfo : EIATTR_PARAM_CBANK
	.align		4
        /*000c*/ 	.byte	0x04, 0x0a
        /*000e*/ 	.short	(.L_11 - .L_10)
	.align		4
.L_10:
        /*0010*/ 	.word	index@(.nv.constant0.candidate0)
        /*0014*/ 	.short	0x0160
        /*0016*/ 	.short	0x0018


	//----- nvinfo : EIATTR_CBANK_PARAM_SIZE
	.align		4
.L_11:
        /*0018*/ 	.byte	0x03, 0x19
        /*001a*/ 	.short	0x0018


	//----- nvinfo : EIATTR_KPARAM_INFO
	.align		4
        /*001c*/ 	.byte	0x04, 0x17
        /*001e*/ 	.short	(.L_13 - .L_12)
.L_12:
        /*0020*/ 	.word	0x00000000
        /*0024*/ 	.short	0x0002
        /*0026*/ 	.short	0x0010
        /*0028*/ 	.byte	0x00, 0xf0, 0x21, 0x00


	//----- nvinfo : EIATTR_KPARAM_INFO
	.align		4
.L_13:
        /*002c*/ 	.byte	0x04, 0x17
        /*002e*/ 	.short	(.L_15 - .L_14)
.L_14:
        /*0030*/ 	.word	0x00000000
        /*0034*/ 	.short	0x0001
        /*0036*/ 	.short	0x0008
        /*0038*/ 	.byte	0x00, 0xf0, 0x21, 0x00


	//----- nvinfo : EIATTR_KPARAM_INFO
	.align		4
.L_15:
        /*003c*/ 	.byte	0x04, 0x17
        /*003e*/ 	.short	(.L_17 - .L_16)
.L_16:
        /*0040*/ 	.word	0x00000000
        /*0044*/ 	.short	0x0000
        /*0046*/ 	.short	0x0000
        /*0048*/ 	.byte	0x00, 0xf0, 0x21, 0x00


	//----- nvinfo : EIATTR_MAXREG_COUNT
	.align		4
.L_17:
        /*004c*/ 	.byte	0x03, 0x1b
        /*004e*/ 	.short	0x00ff


	//----- nvinfo : EIATTR_EXIT_INSTR_OFFSETS
	.align		4
        /*0050*/ 	.byte	0x04, 0x1c
        /*0052*/ 	.short	(.L_19 - .L_18)


	//   ....[0]....
.L_18:
        /*0054*/ 	.word	0x00005cd0


	//----- nvinfo : EIATTR_MAX_THREADS
	.align		4
.L_19:
        /*0058*/ 	.byte	0x04, 0x05
        /*005a*/ 	.short	(.L_21 - .L_20)
.L_20:
        /*005c*/ 	.word	0x00000070
        /*0060*/ 	.word	0x00000001
        /*0064*/ 	.word	0x00000001
.L_21:


//--------------------- .nv.rel.action            --------------------------
	.section	.nv.rel.action,"",@"SHT_CUDA_RELOCINFO"
	.align	8
	.sectionentsize	8
        /*0000*/ 	.byte	0x4b, 0x00, 0x00, 0x00, 0x00, 0x00, 0x00, 0x00, 0x00, 0x02, 0x02, 0x08, 0x10, 0x0a, 0x2f, 0x22
        /* <DEDUP_REMOVED lines=13> */


//--------------------- .nv.constant0.candidate0  --------------------------
	.section	.nv.constant0.candidate0,"a",@progbits
	.align	4
.nv.constant0.candidate0:
	.zero		376


//--------------------- .text.candidate0          --------------------------
	.section	.text.candidate0,"ax",@progbits
	.sectionflags	@"SHF_BARRIERS=1"
	.sectioninfo	@"SHI_REGISTERS=94"
	.align	128
        .global         candidate0
        .type           candidate0,@function
        .size           candidate0,(.L_x_1 - candidate0)
        .other          candidate0,@"STO_CUDA_ENTRY STV_DEFAULT"
candidate0:
.text.candidate0:
[----:B------:R-:W-:-:S02]  /*0000*/  MOV R1, c[0x0][0x28] ;  /* 0x00000a0000017a02 */ /* 0x000fc40000000f00 */
[----:B------:R-:W0:Y:S01]  /*0010*/  S2R R91, SR_TID.X ;  /* 0x00000000005b7919 */ /* 0x000e220000002100 */
[----:B------:R-:W-:Y:S01]  /*0020*/  HFMA2.MMA R2, -RZ, RZ, 0, 0 ;  /* 0x00000000ff027435 */ /* 0x000fe200000001ff */
[----:B------:R-:W-:Y:S01]  /*0030*/  ULDC.64 UR4, c[0x0][0x118] ;  /* 0x0000460000047ab9 */ /* 0x000fe20000000a00 */
[----:B------:R-:W-:Y:S01]  /*0040*/  HFMA2.MMA R6, -RZ, RZ, 0, 0 ;  /* 0x00000000ff067435 */ /* 0x000fe200000001ff */
[----:B------:R-:W1:Y:S01]  /*0050*/  S2R R7, SR_CTAID.X ;  /* 0x0000000000077919 */ /* 0x000e620000002500 */
[----:B0-----:R-:W-:-:S08]  /*0060*/  MOV R3, R91 ;  /* 0x0000005b00037202 */ /* 0x001fd00000000f00 */
[----:B-1----:R-:W-:-:S04]  /*0070*/  IMAD.HI R6, R7, -0x6db6db6d, R6 ;  /* 0x9249249307067827 */ /* 0x002fc800078e0206 */
[----:B------:R-:W-:Y:S01]  /*0080*/  IMAD.HI R8, R91, -0x6db6db6d, R2 ;  /* 0x924924935b087827 */ /* 0x000fe200078e0202 */
[----:B------:R-:W-:-:S04]  /*0090*/  SHF.R.U32.HI R3, RZ, 0x1f, R6 ;  /* 0x0000001fff037819 */ /* 0x000fc80000011606 */
[----:B------:R-:W-:Y:S02]  /*00a0*/  SHF.R.U32.HI R9, RZ, 0x1f, R8 ;  /* 0x0000001fff097819 */ /* 0x000fe40000011608 */
[----:B------:R-:W-:Y:S02]  /*00b0*/  LEA.HI.SX32 R6, R6, R3, 0x1d ;  /* 0x0000000306067211 */ /* 0x000fe400078feaff */
[----:B------:R-:W-:Y:S02]  /*00c0*/  LEA.HI.SX32 R2, R8, R9, 0x1b ;  /* 0x0000000908027211 */ /* 0x000fe400078fdaff */
[----:B------:R-:W-:Y:S01]  /*00d0*/  ISETP.GT.AND P0, PT, R91, 0x1f, PT ;  /* 0x0000001f5b00780c */ /* 0x000fe20003f04270 */
[C---:B------:R-:W-:Y:S01]  /*00e0*/  IMAD R7, R6.reuse, -0xe, R7 ;  /* 0xfffffff206077824 */ /* 0x040fe200078e0207 */
[----:B------:R-:W-:Y:S01]  /*00f0*/  LEA R11, R6, R91, 0xb ;  /* 0x0000005b060b7211 */ /* 0x000fe200078e58ff */
[----:B------:R-:W-:-:S04]  /*0100*/  IMAD R0, R2, -0x38, R91 ;  /* 0xffffffc802007824 */ /* 0x000fc800078e025b */
[----:B------:R-:W-:Y:S01]  /*0110*/  IMAD R3, R7, 0x38, R0 ;  /* 0x0000003807037824 */ /* 0x000fe200078e0200 */
[----:B------:R-:W-:-:S03]  /*0120*/  MOV R0, 0x4 ;  /* 0x0000000400007802 */ /* 0x000fc60000000f00 */
[----:B------:R-:W-:-:S04]  /*0130*/  IMAD R3, R2, 0x310, R3 ;  /* 0x0000031002037824 */ /* 0x000fc800078e0203 */
[----:B------:R-:W-:-:S04]  /*0140*/  IMAD.WIDE R4, R3, R0, c[0x0][0x160] ;  /* 0x0000580003047625 */ /* 0x000fc800078e0200 */
[----:B------:R-:W-:Y:S01]  /*0150*/  IMAD.WIDE R2, R11, R0, c[0x0][0x168] ;  /* 0x00005a000b027625 */ /* 0x000fe200078e0200 */
[----:B------:R0:W2:Y:S04]  /*0160*/  LDG.E.CONSTANT R10, [R4.64] ;  /* 0x00000004040a7981 */ /* 0x0000a8000c1e9900 */
[----:B------:R0:W3:Y:S04]  /*0170*/  LDG.E.CONSTANT R11, [R4.64+0x1880] ;  /* 0x00188004040b7981 */ /* 0x0000e8000c1e9900 */
[----:B------:R0:W4:Y:S04]  /*0180*/  LDG.E.CONSTANT R12, [R4.64+0x3100] ;  /* 0x00310004040c7981 */ /* 0x000128000c1e9900 */
[----:B------:R0:W5:Y:S04]  /*0190*/  LDG.E.CONSTANT R13, [R4.64+0x4980] ;  /* 0x00498004040d7981 */ /* 0x000168000c1e9900 */
[----:B------:R0:W2:Y:S04]  /*01a0*/  LDG.E.CONSTANT R14, [R4.64+0x6200] ;  /* 0x00620004040e7981 */ /* 0x0000a8000c1e9900 */
[----:B------:R0:W2:Y:S04]  /*01b0*/  LDG.E.CONSTANT R15, [R4.64+0x7a80] ;  /* 0x007a8004040f7981 */ /* 0x0000a8000c1e9900 */
[----:B------:R0:W2:Y:S04]  /*01c0*/  LDG.E.CONSTANT R16, [R4.64+0x9300] ;  /* 0x0093000404107981 */ /* 0x0000a8000c1e9900 */
[----:B------:R0:W2:Y:S04]  /*01d0*/  LDG.E.CONSTANT R17, [R4.64+0xab80] ;  /* 0x00ab800404117981 */ /* 0x0000a8000c1e9900 */
[----:B------:R0:W2:Y:S04]  /*01e0*/  LDG.E.CONSTANT R18, [R4.64+0xc400] ;  /* 0x00c4000404127981 */ /* 0x0000a8000c1e9900 */
[----:B------:R0:W3:Y:S04]  /*01f0*/  LDG.E.CONSTANT R19, [R4.64+0xdc80] ;  /* 0x00dc800404137981 */ /* 0x0000e8000c1e9900 */
[----:B------:R0:W4:Y:S04]  /*0200*/  LDG.E.CONSTANT R20, [R4.64+0xf500] ;  /* 0x00f5000404147981 */ /* 0x000128000c1e9900 */
[----:B------:R0:W5:Y:S04]  /*0210*/  LDG.E.CONSTANT R21, [R4.64+0x10d80] ;  /* 0x010d800404157981 */ /* 0x000168000c1e9900 */
        /* <DEDUP_REMOVED lines=52> */
[----:B------:R1:W5:Y:S04]  /*0560*/  LDG.E.CONSTANT R74, [R2.64] ;  /* 0x00000004024a7981 */ /* 0x000368000c1e9900 */
        /* <DEDUP_REMOVED lines=8> */
[----:B0-----:R1:W5:Y:S04]  /*05f0*/  LDG.E.CONSTANT R4, [R2.64+0xfc0] ;  /* 0x000fc00402047981 */ /* 0x001368000c1e9900 */
        /* <DEDUP_REMOVED lines=8> */
[----:B------:R1:W5:Y:S01]  /*0680*/  @!P0 LDG.E.CONSTANT R90, [R2.64+0x1f80] ;  /* 0x001f8004025a8981 */ /* 0x000362000c1e9900 */
[----:B------:R-:W-:-:S03]  /*0690*/  LEA.HI.SX32 R9, R8, R9, 0x1c ;  /* 0x0000000908097211 */ /* 0x000fc600078fe2ff */
[----:B--2---:R-:W-:Y:S01]  /*06a0*/  STS [R91.X4], R10 ;  /* 0x0000000a5b007388 */ /* 0x004fe20000004800 */
[----:B------:R-:W-:-:S03]  /*06b0*/  LEA R6, R6, R9, 0x2 ;  /* 0x0000000906067211 */ /* 0x000fc600078e10ff */
[----:B---3--:R-:W-:Y:S01]  /*06c0*/  STS [R91.X4+0x1c0], R11 ;  /* 0x0001c00b5b007388 */ /* 0x008fe20000004800 */
[C---:B-1----:R-:W-:Y:S01]  /*06d0*/  IMAD R2, R9.reuse, -0x1c, R91 ;  /* 0xffffffe409027824 */ /* 0x042fe200078e025b */
[----:B------:R-:W-:Y:S02]  /*06e0*/  SHF.L.U32 R3, R9, 0xb, RZ ;  /* 0x0000000b09037819 */ /* 0x000fe400000006ff */
[----:B----4-:R-:W-:Y:S04]  /*06f0*/  STS [R91.X4+0x380], R12 ;  /* 0x0003800c5b007388 */ /* 0x010fe80000004800 */
[----:B-----5:R-:W-:Y:S04]  /*0700*/  STS [R91.X4+0x540], R13 ;  /* 0x0005400d5b007388 */ /* 0x020fe80000004800 */
[----:B------:R-:W-:Y:S04]  /*0710*/  STS [R91.X4+0x700], R14 ;  /* 0x0007000e5b007388 */ /* 0x000fe80000004800 */
        /* <DEDUP_REMOVED lines=69> */
[----:B------:R0:W-:Y:S04]  /*0b70*/  STS [R91.X4+0x8180], R5 ;  /* 0x008180055b007388 */ /* 0x0001e80000004800 */
[----:B------:R-:W-:Y:S04]  /*0b80*/  STS [R91.X4+0x8340], R83 ;  /* 0x008340535b007388 */ /* 0x000fe80000004800 */
[----:B------:R-:W-:Y:S01]  /*0b90*/  STS [R91.X4+0x8500], R84 ;  /* 0x008500545b007388 */ /* 0x000fe20000004800 */
[----:B0-----:R-:W-:-:S03]  /*0ba0*/  IMAD R5, R6, 0x38, R7 ;  /* 0x0000003806057824 */ /* 0x001fc600078e0207 */
[----:B------:R-:W-:Y:S04]  /*0bb0*/  STS [R91.X4+0x86c0], R85 ;  /* 0x0086c0555b007388 */ /* 0x000fe80000004800 */
[----:B------:R-:W-:Y:S04]  /*0bc0*/  STS [R91.X4+0x8880], R86 ;  /* 0x008880565b007388 */ /* 0x000fe80000004800 */
[----:B------:R-:W-:Y:S04]  /*0bd0*/  STS [R91.X4+0x8a40], R87 ;  /* 0x008a40575b007388 */ /* 0x000fe80000004800 */
[----:B------:R-:W-:Y:S04]  /*0be0*/  STS [R91.X4+0x8c00], R88 ;  /* 0x008c00585b007388 */ /* 0x000fe80000004800 */
[----:B------:R-:W-:Y:S04]  /*0bf0*/  STS [R91.X4+0x8dc0], R89 ;  /* 0x008dc0595b007388 */ /* 0x000fe80000004800 */
[----:B------:R-:W-:Y:S04]  /*0c00*/  @!P0 STS [R91.X4+0x8f80], R90 ;  /* 0x008f805a5b008388 */ /* 0x000fe80000004800 */
[----:B------:R-:W-:Y:S06]  /*0c10*/  BAR.SYNC 0x0 ;  /* 0x0000000000007b1d */ /* 0x000fec0000000000 */
[----:B------:R-:W-:Y:S04]  /*0c20*/  LDS.64 R48, [R2.X8] ;  /* 0x0000000002307984 */ /* 0x000fe80000008a00 */
[----:B------:R-:W0:Y:S04]  /*0c30*/  LDS.128 R36, [R3+0x7000] ;  /* 0x0070000003247984 */ /* 0x000e280000000c00 */
[----:B------:R-:W1:Y:S04]  /*0c40*/  LDS.128 R32, [R3+0x7200] ;  /* 0x0072000003207984 */ /* 0x000e680000000c00 */
[----:B------:R-:W2:Y:S04]  /*0c50*/  LDS.64 R50, [R2.X8+0xe0] ;  /* 0x0000e00002327984 */ /* 0x000ea80000008a00 */
[----:B------:R-:W3:Y:S04]  /*0c60*/  LDS.64 R52, [R2.X8+0x1c0] ;  /* 0x0001c00002347984 */ /* 0x000ee80000008a00 */
[----:B------:R-:W4:Y:S04]  /*0c70*/  LDS.128 R20, [R3+0x7400] ;  /* 0x0074000003147984 */ /* 0x000f280000000c00 */
[----:B------:R-:W5:Y:S04]  /*0c80*/  LDS.128 R24, [R3+0x7600] ;  /* 0x0076000003187984 */ /* 0x000f680000000c00 */
[----:B------:R-:W5:Y:S04]  /*0c90*/  LDS.64 R46, [R2.X8+0x2a0] ;  /* 0x0002a000022e7984 */ /* 0x000f680000008a00 */
[----:B------:R-:W-:Y:S04]  /*0ca0*/  LDS.64 R40, [R2.X8+0x380] ;  /* 0x0003800002287984 */ /* 0x000fe80000008a00 */
[----:B------:R-:W5:Y:S04]  /*0cb0*/  LDS.128 R8, [R3+0x7010] ;  /* 0x0070100003087984 */ /* 0x000f680000000c00 */
[----:B------:R-:W5:Y:S04]  /*0cc0*/  LDS.128 R12, [R3+0x7210] ;  /* 0x00721000030c7984 */ /* 0x000f680000000c00 */
[----:B------:R-:W5:Y:S01]  /*0cd0*/  LDS.64 R42, [R2.X8+0x460] ;  /* 0x00046000022a7984 */ /* 0x000f620000008a00 */
[----:B0-----:R-:W-:-:S02]  /*0ce0*/  FFMA R4, R36, R48, RZ ;  /* 0x0000003024047223 */ /* 0x001fc400000000ff */
[-C--:B------:R-:W-:Y:S01]  /*0cf0*/  FFMA R36, R36, R49.reuse, RZ ;  /* 0x0000003124247223 */ /* 0x080fe200000000ff */
[----:B------:R-:W0:Y:S01]  /*0d00*/  LDS.128 R16, [R3+0x7410] ;  /* 0x0074100003107984 */ /* 0x000e220000000c00 */
[----:B-1----:R-:W-:Y:S02]  /*0d10*/  FFMA R6, R48, R32, RZ ;  /* 0x0000002030067223 */ /* 0x002fe400000000ff */
[----:B------:R-:W-:Y:S01]  /*0d20*/  FFMA R32, R32, R49, RZ ;  /* 0x0000003120207223 */ /* 0x000fe200000000ff */
[----:B------:R-:W1:Y:S01]  /*0d30*/  LDS.128 R28, [R3+0x7610] ;  /* 0x00761000031c7984 */ /* 0x000e620000000c00 */
[C---:B--2---:R-:W-:Y:S02]  /*0d40*/  FFMA R7, R50.reuse, R37, R4 ;  /* 0x0000002532077223 */ /* 0x044fe40000000004 */
[-C--:B------:R-:W-:Y:S02]  /*0d50*/  FFMA R45, R50, R33.reuse, R6 ;  /* 0x00000021322d7223 */ /* 0x080fe40000000006 */
[----:B------:R-:W-:-:S02]  /*0d60*/  FFMA R33, R51, R33, R32 ;  /* 0x0000002133217223 */ /* 0x000fc40000000020 */
[----:B---3--:R-:W-:Y:S02]  /*0d70*/  FFMA R7, R52, R38, R7 ;  /* 0x0000002634077223 */ /* 0x008fe40000000007 */
[----:B----4-:R-:W-:Y:S02]  /*0d80*/  FFMA R4, R48, R20, RZ ;  /* 0x0000001430047223 */ /* 0x010fe400000000ff */
[----:B------:R-:W-:Y:S02]  /*0d90*/  FFMA R37, R37, R51, R36 ;  /* 0x0000003325257223 */ /* 0x000fe40000000024 */
[----:B------:R-:W-:Y:S02]  /*0da0*/  FFMA R45, R52, R34, R45 ;  /* 0x00000022342d7223 */ /* 0x000fe4000000002d */
[----:B------:R-:W-:Y:S02]  /*0db0*/  FFMA R20, R20, R49, RZ ;  /* 0x0000003114147223 */ /* 0x000fe400000000ff */
[----:B-----5:R-:W-:-:S02]  /*0dc0*/  FFMA R48, R48, R24, RZ ;  /* 0x0000001830307223 */ /* 0x020fc400000000ff */
[----:B------:R-:W-:Y:S02]  /*0dd0*/  FFMA R34, R34, R53, R33 ;  /* 0x0000003522227223 */ /* 0x000fe40000000021 */
[----:B------:R-:W-:Y:S02]  /*0de0*/  FFMA R33, R46, R39, R7 ;  /* 0x000000272e217223 */ /* 0x000fe40000000007 */
[----:B------:R-:W-:Y:S02]  /*0df0*/  FFMA R38, R38, R53, R37 ;  /* 0x0000003526267223 */ /* 0x000fe40000000025 */
[-C--:B------:R-:W-:Y:S02]  /*0e00*/  FFMA R7, R50, R21.reuse, R4 ;  /* 0x0000001532077223 */ /* 0x080fe40000000004 */
[----:B------:R-:W-:Y:S02]  /*0e10*/  FFMA R20, R51, R21, R20 ;  /* 0x0000001533147223 */ /* 0x000fe40000000014 */
[----:B------:R-:W-:-:S02]  /*0e20*/  FFMA R37, R46, R35, R45 ;  /* 0x000000232e257223 */ /* 0x000fc4000000002d */
[----:B------:R-:W-:Y:S01]  /*0e30*/  FFMA R24, R24, R49, RZ ;  /* 0x0000003118187223 */ /* 0x000fe200000000ff */
[----:B------:R-:W2:Y:S01]  /*0e40*/  LDS.64 R44, [R2.X8+0x540] ;  /* 0x00054000022c7984 */ /* 0x000ea20000008a00 */
[-C--:B------:R-:W-:Y:S02]  /*0e50*/  FFMA R21, R50, R25.reuse, R48 ;  /* 0x0000001932157223 */ /* 0x080fe40000000030 */
[----:B------:R-:W-:Y:S01]  /*0e60*/  FFMA R24, R51, R25, R24 ;  /* 0x0000001933187223 */ /* 0x000fe20000000018 */
[----:B------:R-:W3:Y:S01]  /*0e70*/  LDS.64 R48, [R2.X8+0x620] ;  /* 0x0006200002307984 */ /* 0x000ee20000008a00 */
[CC--:B------:R-:W-:Y:S02]  /*0e80*/  FFMA R7, R52.reuse, R22.reuse, R7 ;  /* 0x0000001634077223 */ /* 0x0c0fe40000000007 */
[----:B------:R-:W-:Y:S02]  /*0e90*/  FFMA R20, R53, R22, R20 ;  /* 0x0000001635147223 */ /* 0x000fe40000000014 */
[----:B------:R-:W-:-:S02]  /*0ea0*/  FFMA R21, R52, R26, R21 ;  /* 0x0000001a34157223 */ /* 0x000fc40000000015 */
[----:B------:R-:W-:Y:S02]  /*0eb0*/  FFMA R38, R39, R47, R38 ;  /* 0x0000002f27267223 */ /* 0x000fe40000000026 */
[----:B------:R-:W-:Y:S02]  /*0ec0*/  FFMA R24, R53, R26, R24 ;  /* 0x0000001a35187223 */ /* 0x000fe40000000018 */
[CC--:B------:R-:W-:Y:S02]  /*0ed0*/  FFMA R39, R46.reuse, R23.reuse, R7 ;  /* 0x000000172e277223 */ /* 0x0c0fe40000000007 */
[----:B------:R-:W-:Y:S01]  /*0ee0*/  FFMA R4, R47, R23, R20 ;  /* 0x000000172f047223 */ /* 0x000fe20000000014 */
[----:B------:R-:W-:Y:S01]  /*0ef0*/  LDS.64 R6, [R2.X8+0x700] ;  /* 0x0007000002067984 */ /* 0x000fe20000008a00 */
[----:B------:R-:W-:Y:S02]  /*0f00*/  FFMA R55, R46, R27, R21 ;  /* 0x0000001b2e377223 */ /* 0x000fe40000000015 */
[----:B------:R-:W-:Y:S01]  /*0f10*/  FFMA R34, R35, R47, R34 ;  /* 0x0000002f23227223 */ /* 0x000fe20000000022 */
[----:B------:R-:W4:Y:S01]  /*0f20*/  LDS.128 R20, [R3+0x7020] ;  /* 0x0070200003147984 */ /* 0x000f220000000c00 */
[----:B------:R-:W-:-:S02]  /*0f30*/  FFMA R50, R47, R27, R24 ;  /* 0x0000001b2f327223 */ /* 0x000fc40000000018 */
[----:B------:R-:W-:Y:S01]  /*0f40*/  FFMA R33, R8, R40, R33 ;  /* 0x0000002808217223 */ /* 0x000fe20000000021 */
[----:B------:R-:W5:Y:S01]  /*0f50*/  LDS.128 R24, [R3+0x7220] ;  /* 0x0072200003187984 */ /* 0x000f620000000c00 */
[----:B------:R-:W-:Y:S02]  /*0f60*/  FFMA R37, R40, R12, R37 ;  /* 0x0000000c28257223 */ /* 0x000fe40000000025 */
[----:B------:R-:W-:Y:S01]  /*0f70*/  FFMA R34, R12, R41, R34 ;  /* 0x000000290c227223 */ /* 0x000fe20000000022 */
[----:B------:R-:W3:Y:S01]  /*0f80*/  LDS.64 R46, [R2.X8+0x7e0] ;  /* 0x0007e000022e7984 */ /* 0x000ee20000008a00 */
[C---:B------:R-:W-:Y:S02]  /*0f90*/  FFMA R53, R42.reuse, R13, R37 ;  /* 0x0000000d2a357223 */ /* 0x040fe40000000025 */
[----:B------:R-:W-:Y:S02]  /*0fa0*/  FFMA R51, R42, R9, R33 ;  /* 0x000000092a337223 */ /* 0x000fe40000000021 */
[----:B------:R-:W-:-:S02]  /*0fb0*/  FFMA R13, R43, R13, R34 ;  /* 0x0000000d2b0d7223 */ /* 0x000fc40000000022 */
[----:B------:R-:W-:Y:S01]  /*0fc0*/  FFMA R38, R8, R41, R38 ;  /* 0x0000002908267223 */ /* 0x000fe20000000026 */
[----:B------:R-:W4:Y:S01]  /*0fd0*/  LDS.128 R32, [R3+0x7420] ;  /* 0x0074200003207984 */ /* 0x000f220000000c00 */
[----:B0-----:R-:W-:Y:S02]  /*0fe0*/  FFMA R8, R40, R16, R39 ;  /* 0x0000001028087223 */ /* 0x001fe40000000027 */
[----:B------:R-:W-:Y:S02]  /*0ff0*/  FFMA R9, R9, R43, R38 ;  /* 0x0000002b09097223 */ /* 0x000fe40000000026 */
[----:B------:R-:W0:Y:S01]  /*1000*/  LDS.128 R36, [R3+0x7620] ;  /* 0x0076200003247984 */ /* 0x000e220000000c00 */
[-C--:B------:R-:W-:Y:S02]  /*1010*/  FFMA R4, R16, R41.reuse, R4 ;  /* 0x0000002910047223 */ /* 0x080fe40000000004 */
[----:B-1----:R-:W-:Y:S02]  /*1020*/  FFMA R55, R40, R28, R55 ;  /* 0x0000001c28377223 */ /* 0x002fe40000000037 */
[----:B------:R-:W-:-:S02]  /*1030*/  FFMA R50, R28, R41, R50 ;  /* 0x000000291c327223 */ /* 0x000fc40000000032 */
[CC--:B------:R-:W-:Y:S02]  /*1040*/  FFMA R41, R42.reuse, R17.reuse, R8 ;  /* 0x000000112a297223 */ /* 0x0c0fe40000000008 */
[C---:B------:R-:W-:Y:S02]  /*1050*/  FFMA R17, R43.reuse, R17, R4 ;  /* 0x000000112b117223 */ /* 0x040fe40000000004 */
[-C--:B------:R-:W-:Y:S02]  /*1060*/  FFMA R55, R42, R29.reuse, R55 ;  /* 0x0000001d2a377223 */ /* 0x080fe40000000037 */
[----:B------:R-:W-:Y:S02]  /*1070*/  FFMA R50, R43, R29, R50 ;  /* 0x0000001d2b327223 */ /* 0x000fe40000000032 */
[----:B------:R-:W1:Y:S01]  /*1080*/  LDS.64 R42, [R2.X8+0x8c0] ;  /* 0x0008c000022a7984 */ /* 0x000e620000008a00 */
[C---:B--2---:R-:W-:Y:S02]  /*1090*/  FFMA R4, R44.reuse, R10, R51 ;  /* 0x0000000a2c047223 */ /* 0x044fe40000000033 */
[----:B------:R-:W-:-:S02]  /*10a0*/  FFMA R55, R44, R30, R55 ;  /* 0x0000001e2c377223 */ /* 0x000fc40000000037 */
[----:B------:R-:W-:Y:S02]  /*10b0*/  FFMA R53, R44, R14, R53 ;  /* 0x0000000e2c357223 */ /* 0x000fe40000000035 */
[----:B------:R-:W-:Y:S02]  /*10c0*/  FFMA R30, R45, R30, R50 ;  /* 0x0000001e2d1e7223 */ /* 0x000fe40000000032 */
[-C--:B------:R-:W-:Y:S01]  /*10d0*/  FFMA R10, R10, R45.reuse, R9 ;  /* 0x0000002d0a0a7223 */ /* 0x080fe20000000009 */
[----:B------:R-:W2:Y:S01]  /*10e0*/  LDS.64 R50, [R2.X8+0x9a0] ;  /* 0x0009a00002327984 */ /* 0x000ea20000008a00 */
[----:B------:R-:W-:Y:S02]  /*10f0*/  FFMA R14, R14, R45, R13 ;  /* 0x0000002d0e0e7223 */ /* 0x000fe4000000000d */
[----:B------:R-:W-:Y:S02]  /*1100*/  FFMA R41, R44, R18, R41 ;  /* 0x000000122c297223 */ /* 0x000fe40000000029 */
[----:B---3--:R-:W-:-:S02]  /*1110*/  FFMA R13, R48, R11, R4 ;  /* 0x0000000b300d7223 */ /* 0x008fc40000000004 */
[----:B------:R-:W-:Y:S02]  /*1120*/  FFMA R18, R45, R18, R17 ;  /* 0x000000122d127223 */ /* 0x000fe40000000011 */
[----:B------:R-:W-:Y:S01]  /*1130*/  FFMA R4, R11, R49, R10 ;  /* 0x000000310b047223 */ /* 0x000fe2000000000a */
[----:B------:R-:W-:Y:S01]  /*1140*/  LDS.64 R44, [R2.X8+0xb60] ;  /* 0x000b6000022c7984 */ /* 0x000fe20000008a00 */
[C---:B------:R-:W-:Y:S02]  /*1150*/  FFMA R29, R48.reuse, R19, R41 ;  /* 0x00000013301d7223 */ /* 0x040fe40000000029 */
[----:B------:R-:W-:Y:S01]  /*1160*/  FFMA R53, R48, R15, R53 ;  /* 0x0000000f30357223 */ /* 0x000fe20000000035 */
[----:B------:R-:W-:Y:S01]  /*1170*/  LDS.64 R40, [R2.X8+0xa80] ;  /* 0x000a800002287984 */ /* 0x000fe20000008a00 */
[----:B------:R-:W-:Y:S02]  /*1180*/  FFMA R16, R15, R49, R14 ;  /* 0x000000310f107223 */ /* 0x000fe4000000000e */
[----:B----4-:R-:W-:Y:S01]  /*1190*/  FFMA R17, R20, R6, R13 ;  /* 0x0000000614117223 */ /* 0x010fe2000000000d */
[----:B------:R-:W3:Y:S01]  /*11a0*/  LDS.128 R8, [R3+0x7030] ;  /* 0x0070300003087984 */ /* 0x000ee20000000c00 */
[----:B-----5:R-:W-:-:S02]  /*11b0*/  FFMA R53, R6, R24, R53 ;  /* 0x0000001806357223 */ /* 0x020fc40000000035 */
[----:B------:R-:W-:Y:S01]  /*11c0*/  FFMA R16, R24, R7, R16 ;  /* 0x0000000718107223 */ /* 0x000fe20000000010 */
[----:B------:R-:W4:Y:S01]  /*11d0*/  LDS.128 R12, [R3+0x7230] ;  /* 0x00723000030c7984 */ /* 0x000f220000000c00 */
[----:B------:R-:W-:Y:S02]  /*11e0*/  FFMA R55, R48, R31, R55 ;  /* 0x0000001f30377223 */ /* 0x000fe40000000037 */
[C---:B------:R-:W-:Y:S02]  /*11f0*/  FFMA R28, R49.reuse, R19, R18 ;  /* 0x00000013311c7223 */ /* 0x040fe40000000012 */
[----:B------:R-:W-:Y:S02]  /*1200*/  FFMA R48, R49, R31, R30 ;  /* 0x0000001f31307223 */ /* 0x000fe4000000001e */
[C---:B------:R-:W-:Y:S02]  /*1210*/  FFMA R53, R46.reuse, R25, R53 ;  /* 0x000000192e357223 */ /* 0x040fe40000000035 */
[----:B------:R-:W-:-:S02]  /*1220*/  FFMA R49, R46, R21, R17 ;  /* 0x000000152e317223 */ /* 0x000fc40000000011 */
[----:B------:R-:W-:Y:S02]  /*1230*/  FFMA R25, R47, R25, R16 ;  /* 0x000000192f197223 */ /* 0x000fe40000000010 */
[----:B------:R-:W5:Y:S01]  /*1240*/  LDS.128 R16, [R3+0x7430] ;  /* 0x0074300003107984 */ /* 0x000f620000000c00 */
[-C--:B------:R-:W-:Y:S02]  /*1250*/  FFMA R4, R20, R7.reuse, R4 ;  /* 0x0000000714047223 */ /* 0x080fe40000000004 */
[----:B------:R-:W-:Y:S02]  /*1260*/  FFMA R20, R6, R32, R29 ;  /* 0x0000002006147223 */ /* 0x000fe4000000001d */
[----:B------:R-:W-:Y:S02]  /*1270*/  FFMA R32, R32, R7, R28 ;  /* 0x0000000720207223 */ /* 0x000fe4000000001c */
[----:B------:R-:W3:Y:S01]  /*1280*/  LDS.128 R28, [R3+0x7630] ;  /* 0x00763000031c7984 */ /* 0x000ee20000000c00 */
[----:B0-----:R-:W-:-:S02]  /*1290*/  FFMA R55, R6, R36, R55 ;  /* 0x0000002406377223 */ /* 0x001fc40000000037 */
[----:B------:R-:W-:Y:S02]  /*12a0*/  FFMA R48, R36, R7, R48 ;  /* 0x0000000724307223 */ /* 0x000fe40000000030 */
[----:B------:R-:W-:Y:S02]  /*12b0*/  FFMA R4, R21, R47, R4 ;  /* 0x0000002f15047223 */ /* 0x000fe40000000004 */
[CC--:B------:R-:W-:Y:S02]  /*12c0*/  FFMA R7, R46.reuse, R33.reuse, R20 ;  /* 0x000000212e077223 */ /* 0x0c0fe40000000014 */
[C---:B------:R-:W-:Y:S02]  /*12d0*/  FFMA R32, R47.reuse, R33, R32 ;  /* 0x000000212f207223 */ /* 0x040fe40000000020 */
[-C--:B------:R-:W-:Y:S02]  /*12e0*/  FFMA R55, R46, R37.reuse, R55 ;  /* 0x000000252e377223 */ /* 0x080fe40000000037 */
[----:B------:R-:W-:-:S02]  /*12f0*/  FFMA R48, R47, R37, R48 ;  /* 0x000000252f307223 */ /* 0x000fc40000000030 */
[----:B------:R-:W0:Y:S01]  /*1300*/  LDS.64 R46, [R2.X8+0xc40] ;  /* 0x000c4000022e7984 */ /* 0x000e220000008a00 */
[C---:B-1----:R-:W-:Y:S02]  /*1310*/  FFMA R55, R42.reuse, R38, R55 ;  /* 0x000000262a377223 */ /* 0x042fe40000000037 */
[C---:B------:R-:W-:Y:S02]  /*1320*/  FFMA R6, R42.reuse, R22, R49 ;  /* 0x000000162a067223 */ /* 0x040fe40000000031 */
[----:B------:R-:W-:Y:S02]  /*1330*/  FFMA R7, R42, R34, R7 ;  /* 0x000000222a077223 */ /* 0x000fe40000000007 */
[----:B------:R-:W-:Y:S02]  /*1340*/  FFMA R38, R43, R38, R48 ;  /* 0x000000262b267223 */ /* 0x000fe40000000030 */
[----:B------:R-:W-:Y:S01]  /*1350*/  FFMA R4, R22, R43, R4 ;  /* 0x0000002b16047223 */ /* 0x000fe20000000004 */
[----:B------:R-:W1:Y:S01]  /*1360*/  LDS.64 R48, [R2.X8+0xd20] ;  /* 0x000d200002307984 */ /* 0x000e620000008a00 */
[----:B------:R-:W-:-:S02]  /*1370*/  FFMA R53, R42, R26, R53 ;  /* 0x0000001a2a357223 */ /* 0x000fc40000000035 */
[----:B------:R-:W-:Y:S02]  /*1380*/  FFMA R26, R26, R43, R25 ;  /* 0x0000002b1a1a7223 */ /* 0x000fe40000000019 */
[C---:B--2---:R-:W-:Y:S02]  /*1390*/  FFMA R25, R50.reuse, R23, R6 ;  /* 0x0000001732197223 */ /* 0x044fe40000000006 */
[----:B------:R-:W-:Y:S02]  /*13a0*/  FFMA R4, R23, R51, R4 ;  /* 0x0000003317047223 */ /* 0x000fe40000000004 */
[C---:B------:R-:W-:Y:S01]  /*13b0*/  FFMA R37, R50.reuse, R35, R7 ;  /* 0x0000002332257223 */ /* 0x040fe20000000007 */
[----:B------:R-:W-:Y:S01]  /*13c0*/  LDS.128 R20, [R3+0x7040] ;  /* 0x0070400003147984 */ /* 0x000fe20000000c00 */
[----:B------:R-:W-:Y:S02]  /*13d0*/  FFMA R34, R43, R34, R32 ;  /* 0x000000222b227223 */ /* 0x000fe40000000020 */
[----:B------:R-:W-:Y:S01]  /*13e0*/  FFMA R53, R50, R27, R53 ;  /* 0x0000001b32357223 */ /* 0x000fe20000000035 */
[----:B------:R-:W2:Y:S01]  /*13f0*/  LDS.64 R6, [R2.X8+0xe00] ;  /* 0x000e000002067984 */ /* 0x000ea20000008a00 */
[----:B------:R-:W-:-:S02]  /*1400*/  FFMA R32, R27, R51, R26 ;  /* 0x000000331b207223 */ /* 0x000fc4000000001a */
[----:B---3--:R-:W-:Y:S01]  /*1410*/  FFMA R33, R8, R40, R25 ;  /* 0x0000002808217223 */ /* 0x008fe20000000019 */
[----:B------:R-:W-:Y:S01]  /*1420*/  LDS.64 R42, [R2.X8+0xee0] ;  /* 0x000ee000022a7984 */ /* 0x000fe20000008a00 */
[----:B----4-:R-:W-:Y:S02]  /*1430*/  FFMA R53, R40, R12, R53 ;  /* 0x0000000c28357223 */ /* 0x010fe40000000035 */
[----:B------:R-:W-:Y:S01]  /*1440*/  FFMA R32, R12, R41, R32 ;  /* 0x000000290c207223 */ /* 0x000fe20000000020 */
[----:B------:R-:W3:Y:S01]  /*1450*/  LDS.128 R24, [R3+0x7240] ;  /* 0x0072400003187984 */ /* 0x000ee20000000c00 */
[----:B------:R-:W-:Y:S02]  /*1460*/  FFMA R55, R50, R39, R55 ;  /* 0x0000002732377223 */ /* 0x000fe40000000037 */
[C---:B------:R-:W-:Y:S02]  /*1470*/  FFMA R36, R51.reuse, R35, R34 ;  /* 0x0000002333247223 */ /* 0x040fe40000000022 */
[----:B------:R-:W-:-:S02]  /*1480*/  FFMA R50, R51, R39, R38 ;  /* 0x0000002733327223 */ /* 0x000fc40000000026 */
[C---:B------:R-:W-:Y:S02]  /*1490*/  FFMA R53, R44.reuse, R13, R53 ;  /* 0x0000000d2c357223 */ /* 0x040fe40000000035 */
[----:B------:R-:W-:Y:S02]  /*14a0*/  FFMA R51, R44, R9, R33 ;  /* 0x000000092c337223 */ /* 0x000fe40000000021 */
[----:B------:R-:W-:Y:S02]  /*14b0*/  FFMA R13, R45, R13, R32 ;  /* 0x0000000d2d0d7223 */ /* 0x000fe40000000020 */
[----:B------:R-:W4:Y:S01]  /*14c0*/  LDS.128 R32, [R3+0x7440] ;  /* 0x0074400003207984 */ /* 0x000f220000000c00 */
[-C--:B------:R-:W-:Y:S02]  /*14d0*/  FFMA R4, R8, R41.reuse, R4 ;  /* 0x0000002908047223 */ /* 0x080fe40000000004 */
[----:B-----5:R-:W-:Y:S02]  /*14e0*/  FFMA R8, R40, R16, R37 ;  /* 0x0000001028087223 */ /* 0x020fe40000000025 */
[----:B------:R-:W-:-:S02]  /*14f0*/  FFMA R16, R16, R41, R36 ;  /* 0x0000002910107223 */ /* 0x000fc40000000024 */
[----:B------:R-:W5:Y:S01]  /*1500*/  LDS.128 R36, [R3+0x7640] ;  /* 0x0076400003247984 */ /* 0x000f620000000c00 */
[----:B------:R-:W-:Y:S02]  /*1510*/  FFMA R55, R40, R28, R55 ;  /* 0x0000001c28377223 */ /* 0x000fe40000000037 */
[----:B------:R-:W-:Y:S02]  /*1520*/  FFMA R50, R28, R41, R50 ;  /* 0x000000291c327223 */ /* 0x000fe40000000032 */
[----:B------:R-:W-:Y:S01]  /*1530*/  FFMA R4, R9, R45, R4 ;  /* 0x0000002d09047223 */ /* 0x000fe20000000004 */
[----:B------:R-:W-:Y:S01]  /*1540*/  LDS.64 R40, [R2.X8+0x1180] ;  /* 0x0011800002287984 */ /* 0x000fe20000008a00 */
[CC--:B------:R-:W-:Y:S02]  /*1550*/  FFMA R9, R44.reuse, R17.reuse, R8 ;  /* 0x000000112c097223 */ /* 0x0c0fe40000000008 */
[----:B------:R-:W-:Y:S02]  /*1560*/  FFMA R16, R45, R17, R16 ;  /* 0x000000112d107223 */ /* 0x000fe40000000010 */
[----:B------:R-:W-:-:S02]  /*1570*/  FFMA R55, R44, R29, R55 ;  /* 0x0000001d2c377223 */ /* 0x000fc40000000037 */
[----:B------:R-:W-:Y:S02]  /*1580*/  FFMA R50, R45, R29, R50 ;  /* 0x0000001d2d327223 */ /* 0x000fe40000000032 */
[----:B------:R-:W4:Y:S01]  /*1590*/  LDS.64 R44, [R2.X8+0xfc0] ;  /* 0x000fc000022c7984 */ /* 0x000f220000008a00 */
[C---:B0-----:R-:W-:Y:S02]  /*15a0*/  FFMA R55, R46.reuse, R30, R55 ;  /* 0x0000001e2e377223 */ /* 0x041fe40000000037 */
[C---:B------:R-:W-:Y:S02]  /*15b0*/  FFMA R8, R46.reuse, R10, R51 ;  /* 0x0000000a2e087223 */ /* 0x040fe40000000033 */
[----:B------:R-:W-:Y:S02]  /*15c0*/  FFMA R9, R46, R18, R9 ;  /* 0x000000122e097223 */ /* 0x000fe40000000009 */
[----:B------:R-:W-:Y:S02]  /*15d0*/  FFMA R30, R47, R30, R50 ;  /* 0x0000001e2f1e7223 */ /* 0x000fe40000000032 */
[----:B------:R-:W-:Y:S01]  /*15e0*/  FFMA R4, R10, R47, R4 ;  /* 0x0000002f0a047223 */ /* 0x000fe20000000004 */
[----:B------:R-:W0:Y:S01]  /*15f0*/  LDS.64 R50, [R2.X8+0x10a0] ;  /* 0x0010a00002327984 */ /* 0x000e220000008a00 */
[----:B------:R-:W-:-:S02]  /*1600*/  FFMA R53, R46, R14, R53 ;  /* 0x0000000e2e357223 */ /* 0x000fc40000000035 */
[----:B------:R-:W-:Y:S02]  /*1610*/  FFMA R14, R14, R47, R13 ;  /* 0x0000002f0e0e7223 */ /* 0x000fe4000000000d */
[C---:B-1----:R-:W-:Y:S02]  /*1620*/  FFMA R13, R48.reuse, R11, R8 ;  /* 0x0000000b300d7223 */ /* 0x042fe40000000008 */
[----:B------:R-:W-:Y:S02]  /*1630*/  FFMA R4, R11, R49, R4 ;  /* 0x000000310b047223 */ /* 0x000fe40000000004 */
[C---:B------:R-:W-:Y:S02]  /*1640*/  FFMA R29, R48.reuse, R19, R9 ;  /* 0x00000013301d7223 */ /* 0x040fe40000000009 */
[----:B------:R-:W1:Y:S01]  /*1650*/  LDS.128 R8, [R3+0x7050] ;  /* 0x0070500003087984 */ /* 0x000e620000000c00 */
[----:B------:R-:W-:Y:S02]  /*1660*/  FFMA R18, R47, R18, R16 ;  /* 0x000000122f127223 */ /* 0x000fe40000000010 */
[----:B------:R-:W-:Y:S01]  /*1670*/  FFMA R53, R48, R15, R53 ;  /* 0x0000000f30357223 */ /* 0x000fe20000000035 */
[----:B------:R-:W-:Y:S01]  /*1680*/  LDS.64 R46, [R2.X8+0x1260] ;  /* 0x00126000022e7984 */ /* 0x000fe20000008a00 */
[----:B------:R-:W-:-:S02]  /*1690*/  FFMA R16, R15, R49, R14 ;  /* 0x000000310f107223 */ /* 0x000fc4000000000e */
[----:B--2---:R-:W-:Y:S02]  /*16a0*/  FFMA R17, R20, R6, R13 ;  /* 0x0000000614117223 */ /* 0x004fe4000000000d */
[----:B------:R-:W2:Y:S01]  /*16b0*/  LDS.128 R12, [R3+0x7250] ;  /* 0x00725000030c7984 */ /* 0x000ea20000000c00 */
[----:B---3--:R-:W-:Y:S02]  /*16c0*/  FFMA R53, R6, R24, R53 ;  /* 0x0000001806357223 */ /* 0x008fe40000000035 */
[----:B------:R-:W-:Y:S02]  /*16d0*/  FFMA R16, R24, R7, R16 ;  /* 0x0000000718107223 */ /* 0x000fe40000000010 */
[C---:B------:R-:W-:Y:S02]  /*16e0*/  FFMA R28, R49.reuse, R19, R18 ;  /* 0x00000013311c7223 */ /* 0x040fe40000000012 */
[-C--:B------:R-:W-:Y:S02]  /*16f0*/  FFMA R55, R48, R31.reuse, R55 ;  /* 0x0000001f30377223 */ /* 0x080fe40000000037 */
[----:B------:R-:W-:-:S02]  /*1700*/  FFMA R48, R49, R31, R30 ;  /* 0x0000001f31307223 */ /* 0x000fc4000000001e */
[----:B------:R-:W-:Y:S02]  /*1710*/  FFMA R53, R42, R25, R53 ;  /* 0x000000192a357223 */ /* 0x000fe40000000035 */
[----:B------:R-:W-:Y:S02]  /*1720*/  FFMA R4, R20, R7, R4 ;  /* 0x0000000714047223 */ /* 0x000fe40000000004 */
[----:B------:R-:W-:Y:S02]  /*1730*/  FFMA R49, R42, R21, R17 ;  /* 0x000000152a317223 */ /* 0x000fe40000000011 */
[----:B------:R-:W-:Y:S02]  /*1740*/  FFMA R25, R43, R25, R16 ;  /* 0x000000192b197223 */ /* 0x000fe40000000010 */
[----:B------:R-:W3:Y:S01]  /*1750*/  LDS.128 R16, [R3+0x7450] ;  /* 0x0074500003107984 */ /* 0x000ee20000000c00 */
[----:B----4-:R-:W-:Y:S02]  /*1760*/  FFMA R20, R6, R32, R29 ;  /* 0x0000002006147223 */ /* 0x010fe4000000001d */
[----:B------:R-:W-:-:S02]  /*1770*/  FFMA R32, R32, R7, R28 ;  /* 0x0000000720207223 */ /* 0x000fc4000000001c */
[----:B------:R-:W4:Y:S01]  /*1780*/  LDS.128 R28, [R3+0x7650] ;  /* 0x00765000031c7984 */ /* 0x000f220000000c00 */
[----:B-----5:R-:W-:Y:S02]  /*1790*/  FFMA R55, R6, R36, R55 ;  /* 0x0000002406377223 */ /* 0x020fe40000000037 */
[----:B------:R-:W-:Y:S02]  /*17a0*/  FFMA R48, R36, R7, R48 ;  /* 0x0000000724307223 */ /* 0x000fe40000000030 */
[----:B------:R-:W-:Y:S02]  /*17b0*/  FFMA R4, R21, R43, R4 ;  /* 0x0000002b15047223 */ /* 0x000fe40000000004 */
[CC--:B------:R-:W-:Y:S02]  /*17c0*/  FFMA R7, R42.reuse, R33.reuse, R20 ;  /* 0x000000212a077223 */ /* 0x0c0fe40000000014 */
[----:B------:R-:W-:Y:S02]  /*17d0*/  FFMA R32, R43, R33, R32 ;  /* 0x000000212b207223 */ /* 0x000fe40000000020 */
[----:B------:R-:W-:-:S02]  /*17e0*/  FFMA R55, R42, R37, R55 ;  /* 0x000000252a377223 */ /* 0x000fc40000000037 */
[----:B------:R-:W-:Y:S02]  /*17f0*/  FFMA R48, R43, R37, R48 ;  /* 0x000000252b307223 */ /* 0x000fe40000000030 */
[----:B------:R-:W5:Y:S01]  /*1800*/  LDS.64 R42, [R2.X8+0x1340] ;  /* 0x00134000022a7984 */ /* 0x000f620000008a00 */
[C---:B------:R-:W-:Y:S02]  /*1810*/  FFMA R55, R44.reuse, R38, R55 ;  /* 0x000000262c377223 */ /* 0x040fe40000000037 */
[C---:B------:R-:W-:Y:S02]  /*1820*/  FFMA R6, R44.reuse, R22, R49 ;  /* 0x000000162c067223 */ /* 0x040fe40000000031 */
[----:B------:R-:W-:Y:S02]  /*1830*/  FFMA R7, R44, R34, R7 ;  /* 0x000000222c077223 */ /* 0x000fe40000000007 */
[----:B------:R-:W-:Y:S02]  /*1840*/  FFMA R38, R45, R38, R48 ;  /* 0x000000262d267223 */ /* 0x000fe40000000030 */
[----:B------:R-:W-:Y:S01]  /*1850*/  FFMA R4, R22, R45, R4 ;  /* 0x0000002d16047223 */ /* 0x000fe20000000004 */
[----:B------:R-:W4:Y:S01]  /*1860*/  LDS.64 R48, [R2.X8+0x1420] ;  /* 0x0014200002307984 */ /* 0x000f220000008a00 */
[----:B------:R-:W-:-:S02]  /*1870*/  FFMA R53, R44, R26, R53 ;  /* 0x0000001a2c357223 */ /* 0x000fc40000000035 */
[----:B------:R-:W-:Y:S02]  /*1880*/  FFMA R26, R26, R45, R25 ;  /* 0x0000002d1a1a7223 */ /* 0x000fe40000000019 */
[C---:B0-----:R-:W-:Y:S02]  /*1890*/  FFMA R25, R50.reuse, R23, R6 ;  /* 0x0000001732197223 */ /* 0x041fe40000000006 */
[----:B------:R-:W-:Y:S02]  /*18a0*/  FFMA R4, R23, R51, R4 ;  /* 0x0000003317047223 */ /* 0x000fe40000000004 */
[C---:B------:R-:W-:Y:S01]  /*18b0*/  FFMA R37, R50.reuse, R35, R7 ;  /* 0x0000002332257223 */ /* 0x040fe20000000007 */
[----:B------:R-:W-:Y:S01]  /*18c0*/  LDS.128 R20, [R3+0x7060] ;  /* 0x0070600003147984 */ /* 0x000fe20000000c00 */
[----:B------:R-:W-:Y:S02]  /*18d0*/  FFMA R34, R45, R34, R32 ;  /* 0x000000222d227223 */ /* 0x000fe40000000020 */
[----:B------:R-:W-:Y:S01]  /*18e0*/  FFMA R53, R50, R27, R53 ;  /* 0x0000001b32357223 */ /* 0x000fe20000000035 */
[----:B------:R-:W0:Y:S01]  /*18f0*/  LDS.64 R6, [R2.X8+0x1500] ;  /* 0x0015000002067984 */ /* 0x000e220000008a00 */
[----:B------:R-:W-:-:S02]  /*1900*/  FFMA R32, R27, R51, R26 ;  /* 0x000000331b207223 */ /* 0x000fc4000000001a */
[----:B-1----:R-:W-:Y:S01]  /*1910*/  FFMA R33, R8, R40, R25 ;  /* 0x0000002808217223 */ /* 0x002fe20000000019 */
[----:B------:R-:W-:Y:S01]  /*1920*/  LDS.64 R44, [R2.X8+0x15e0] ;  /* 0x0015e000022c7984 */ /* 0x000fe20000008a00 */
[----:B--2---:R-:W-:Y:S02]  /*1930*/  FFMA R53, R40, R12, R53 ;  /* 0x0000000c28357223 */ /* 0x004fe40000000035 */
[----:B------:R-:W-:Y:S01]  /*1940*/  FFMA R32, R12, R41, R32 ;  /* 0x000000290c207223 */ /* 0x000fe20000000020 */
[----:B------:R-:W1:Y:S01]  /*1950*/  LDS.128 R24, [R3+0x7260] ;  /* 0x0072600003187984 */ /* 0x000e620000000c00 */
[----:B------:R-:W-:Y:S02]  /*1960*/  FFMA R55, R50, R39, R55 ;  /* 0x0000002732377223 */ /* 0x000fe40000000037 */
[C---:B------:R-:W-:Y:S02]  /*1970*/  FFMA R36, R51.reuse, R35, R34 ;  /* 0x0000002333247223 */ /* 0x040fe40000000022 */
[----:B------:R-:W-:-:S02]  /*1980*/  FFMA R50, R51, R39, R38 ;  /* 0x0000002733327223 */ /* 0x000fc40000000026 */
[C---:B------:R-:W-:Y:S02]  /*1990*/  FFMA R53, R46.reuse, R13, R53 ;  /* 0x0000000d2e357223 */ /* 0x040fe40000000035 */
[----:B------:R-:W-:Y:S02]  /*19a0*/  FFMA R51, R46, R9, R33 ;  /* 0x000000092e337223 */ /* 0x000fe40000000021 */
[----:B------:R-:W-:Y:S02]  /*19b0*/  FFMA R13, R47, R13, R32 ;  /* 0x0000000d2f0d7223 */ /* 0x000fe40000000020 */
[----:B------:R-:W2:Y:S01]  /*19c0*/  LDS.128 R32, [R3+0x7460] ;  /* 0x0074600003207984 */ /* 0x000ea20000000c00 */
[-C--:B------:R-:W-:Y:S02]  /*19d0*/  FFMA R4, R8, R41.reuse, R4 ;  /* 0x0000002908047223 */ /* 0x080fe40000000004 */
[----:B---3--:R-:W-:Y:S02]  /*19e0*/  FFMA R8, R40, R16, R37 ;  /* 0x0000001028087223 */ /* 0x008fe40000000025 */
[----:B------:R-:W-:-:S02]  /*19f0*/  FFMA R16, R16, R41, R36 ;  /* 0x0000002910107223 */ /* 0x000fc40000000024 */
[----:B----4-:R-:W-:Y:S01]  /*1a00*/  FFMA R55, R40, R28, R55 ;  /* 0x0000001c28377223 */ /* 0x010fe20000000037 */
[----:B------:R-:W3:Y:S01]  /*1a10*/  LDS.128 R36, [R3+0x7660] ;  /* 0x0076600003247984 */ /* 0x000ee20000000c00 */
        /* <DEDUP_REMOVED lines=8> */
[C---:B-----5:R-:W-:Y:S02]  /*1aa0*/  FFMA R55, R42.reuse, R30, R55 ;  /* 0x0000001e2a377223 */ /* 0x060fe40000000037 */
[C---:B------:R-:W-:Y:S02]  /*1ab0*/  FFMA R8, R42.reuse, R10, R51 ;  /* 0x0000000a2a087223 */ /* 0x040fe40000000033 */
[----:B------:R-:W-:Y:S02]  /*1ac0*/  FFMA R9, R42, R18, R9 ;  /* 0x000000122a097223 */ /* 0x000fe40000000009 */
[----:B------:R-:W-:Y:S02]  /*1ad0*/  FFMA R30, R43, R30, R50 ;  /* 0x0000001e2b1e7223 */ /* 0x000fe40000000032 */
[----:B------:R-:W-:Y:S01]  /*1ae0*/  FFMA R4, R10, R43, R4 ;  /* 0x0000002b0a047223 */ /* 0x000fe20000000004 */
[----:B------:R-:W5:Y:S01]  /*1af0*/  LDS.64 R50, [R2.X8+0x17a0] ;  /* 0x0017a00002327984 */ /* 0x000f620000008a00 */
[----:B------:R-:W-:-:S02]  /*1b00*/  FFMA R53, R42, R14, R53 ;  /* 0x0000000e2a357223 */ /* 0x000fc40000000035 */
[----:B------:R-:W-:Y:S02]  /*1b10*/  FFMA R14, R14, R43, R13 ;  /* 0x0000002b0e0e7223 */ /* 0x000fe4000000000d */
[C---:B------:R-:W-:Y:S02]  /*1b20*/  FFMA R13, R48.reuse, R11, R8 ;  /* 0x0000000b300d7223 */ /* 0x040fe40000000008 */
[----:B------:R-:W-:Y:S02]  /*1b30*/  FFMA R4, R11, R49, R4 ;  /* 0x000000310b047223 */ /* 0x000fe40000000004 */
[C---:B------:R-:W-:Y:S02]  /*1b40*/  FFMA R29, R48.reuse, R19, R9 ;  /* 0x00000013301d7223 */ /* 0x040fe40000000009 */
[----:B------:R-:W4:Y:S01]  /*1b50*/  LDS.128 R8, [R3+0x7070] ;  /* 0x0070700003087984 */ /* 0x000f220000000c00 */
[----:B------:R-:W-:Y:S02]  /*1b60*/  FFMA R18, R43, R18, R16 ;  /* 0x000000122b127223 */ /* 0x000fe40000000010 */
[----:B------:R-:W-:Y:S01]  /*1b70*/  FFMA R53, R48, R15, R53 ;  /* 0x0000000f30357223 */ /* 0x000fe20000000035 */
[----:B------:R-:W-:Y:S01]  /*1b80*/  LDS.64 R42, [R2.X8+0x1960] ;  /* 0x00196000022a7984 */ /* 0x000fe20000008a00 */
[----:B------:R-:W-:-:S02]  /*1b90*/  FFMA R16, R15, R49, R14 ;  /* 0x000000310f107223 */ /* 0x000fc4000000000e */
[----:B0-----:R-:W-:Y:S02]  /*1ba0*/  FFMA R17, R20, R6, R13 ;  /* 0x0000000614117223 */ /* 0x001fe4000000000d */
[----:B------:R-:W0:Y:S01]  /*1bb0*/  LDS.128 R12, [R3+0x7270] ;  /* 0x00727000030c7984 */ /* 0x000e220000000c00 */
[----:B-1----:R-:W-:Y:S02]  /*1bc0*/  FFMA R53, R6, R24, R53 ;  /* 0x0000001806357223 */ /* 0x002fe40000000035 */
[----:B------:R-:W-:Y:S02]  /*1bd0*/  FFMA R16, R24, R7, R16 ;  /* 0x0000000718107223 */ /* 0x000fe40000000010 */
[----:B------:R-:W-:Y:S02]  /*1be0*/  FFMA R55, R48, R31, R55 ;  /* 0x0000001f30377223 */ /* 0x000fe40000000037 */
[C---:B------:R-:W-:Y:S02]  /*1bf0*/  FFMA R28, R49.reuse, R19, R18 ;  /* 0x00000013311c7223 */ /* 0x040fe40000000012 */
[----:B------:R-:W-:-:S02]  /*1c00*/  FFMA R48, R49, R31, R30 ;  /* 0x0000001f31307223 */ /* 0x000fc4000000001e */
[C---:B------:R-:W-:Y:S02]  /*1c10*/  FFMA R53, R44.reuse, R25, R53 ;  /* 0x000000192c357223 */ /* 0x040fe40000000035 */
[----:B------:R-:W-:Y:S02]  /*1c20*/  FFMA R49, R44, R21, R17 ;  /* 0x000000152c317223 */ /* 0x000fe40000000011 */
[----:B------:R-:W-:Y:S02]  /*1c30*/  FFMA R25, R45, R25, R16 ;  /* 0x000000192d197223 */ /* 0x000fe40000000010 */
[----:B------:R-:W1:Y:S01]  /*1c40*/  LDS.128 R16, [R3+0x7470] ;  /* 0x0074700003107984 */ /* 0x000e620000000c00 */
[-C--:B------:R-:W-:Y:S02]  /*1c50*/  FFMA R4, R20, R7.reuse, R4 ;  /* 0x0000000714047223 */ /* 0x080fe40000000004 */
[----:B--2---:R-:W-:Y:S02]  /*1c60*/  FFMA R20, R6, R32, R29 ;  /* 0x0000002006147223 */ /* 0x004fe4000000001d */
[----:B------:R-:W-:-:S02]  /*1c70*/  FFMA R32, R32, R7, R28 ;  /* 0x0000000720207223 */ /* 0x000fc4000000001c */
[----:B------:R-:W2:Y:S01]  /*1c80*/  LDS.128 R28, [R3+0x7670] ;  /* 0x00767000031c7984 */ /* 0x000ea20000000c00 */
[----:B---3--:R-:W-:Y:S02]  /*1c90*/  FFMA R55, R6, R36, R55 ;  /* 0x0000002406377223 */ /* 0x008fe40000000037 */
[----:B------:R-:W-:Y:S02]  /*1ca0*/  FFMA R48, R36, R7, R48 ;  /* 0x0000000724307223 */ /* 0x000fe40000000030 */
[----:B------:R-:W3:Y:S01]  /*1cb0*/  LDS.64 R6, [R2.X8+0x1a40] ;  /* 0x001a400002067984 */ /* 0x000ee20000008a00 */
[----:B------:R-:W-:Y:S02]  /*1cc0*/  FFMA R4, R21, R45, R4 ;  /* 0x0000002d15047223 */ /* 0x000fe40000000004 */
[----:B------:R-:W-:Y:S02]  /*1cd0*/  FFMA R21, R44, R33, R20 ;  /* 0x000000212c157223 */ /* 0x000fe40000000014 */
[----:B----4-:R-:W-:-:S02]  /*1ce0*/  FFMA R53, R46, R26, R53 ;  /* 0x0000001a2e357223 */ /* 0x010fc40000000035 */
[C---:B------:R-:W-:Y:S02]  /*1cf0*/  FFMA R32, R45.reuse, R33, R32 ;  /* 0x000000212d207223 */ /* 0x040fe40000000020 */
[-C--:B------:R-:W-:Y:S02]  /*1d00*/  FFMA R55, R44, R37.reuse, R55 ;  /* 0x000000252c377223 */ /* 0x080fe40000000037 */
[----:B------:R-:W-:Y:S02]  /*1d10*/  FFMA R48, R45, R37, R48 ;  /* 0x000000252d307223 */ /* 0x000fe40000000030 */
[----:B------:R-:W-:Y:S01]  /*1d20*/  FFMA R49, R46, R22, R49 ;  /* 0x000000162e317223 */ /* 0x000fe20000000031 */
[----:B------:R-:W4:Y:S01]  /*1d30*/  LDS.64 R44, [R2.X8+0x1b20] ;  /* 0x001b2000022c7984 */ /* 0x000f220000008a00 */
[----:B------:R-:W-:Y:S02]  /*1d40*/  FFMA R26, R26, R47, R25 ;  /* 0x0000002f1a1a7223 */ /* 0x000fe40000000019 */
[----:B------:R-:W-:-:S02]  /*1d50*/  FFMA R21, R46, R34, R21 ;  /* 0x000000222e157223 */ /* 0x000fc40000000015 */
[C---:B------:R-:W-:Y:S02]  /*1d60*/  FFMA R34, R47.reuse, R34, R32 ;  /* 0x000000222f227223 */ /* 0x040fe40000000020 */
[-C--:B------:R-:W-:Y:S02]  /*1d70*/  FFMA R55, R46, R38.reuse, R55 ;  /* 0x000000262e377223 */ /* 0x080fe40000000037 */
[----:B------:R-:W-:Y:S02]  /*1d80*/  FFMA R48, R47, R38, R48 ;  /* 0x000000262f307223 */ /* 0x000fe40000000030 */
[----:B-----5:R-:W-:Y:S02]  /*1d90*/  FFMA R49, R50, R23, R49 ;  /* 0x0000001732317223 */ /* 0x020fe40000000031 */
[----:B------:R-:W-:Y:S02]  /*1da0*/  FFMA R4, R22, R47, R4 ;  /* 0x0000002f16047223 */ /* 0x000fe40000000004 */
[----:B------:R-:W-:Y:S01]  /*1db0*/  FFMA R53, R50, R27, R53 ;  /* 0x0000001b32357223 */ /* 0x000fe20000000035 */
[----:B------:R-:W-:Y:S01]  /*1dc0*/  LDS.64 R46, [R2.X8+0x1c00] ;  /* 0x001c0000022e7984 */ /* 0x000fe20000008a00 */
[----:B------:R-:W-:-:S02]  /*1dd0*/  FFMA R32, R27, R51, R26 ;  /* 0x000000331b207223 */ /* 0x000fc4000000001a */
[C---:B------:R-:W-:Y:S01]  /*1de0*/  FFMA R37, R50.reuse, R35, R21 ;  /* 0x0000002332257223 */ /* 0x040fe20000000015 */
[----:B------:R-:W5:Y:S01]  /*1df0*/  LDS.128 R24, [R3+0x7280] ;  /* 0x0072800003187984 */ /* 0x000f620000000c00 */
[-C--:B------:R-:W-:Y:S02]  /*1e00*/  FFMA R55, R50, R39.reuse, R55 ;  /* 0x0000002732377223 */ /* 0x080fe40000000037 */
[----:B------:R-:W-:Y:S02]  /*1e10*/  FFMA R50, R51, R39, R48 ;  /* 0x0000002733327223 */ /* 0x000fe40000000030 */
[----:B------:R-:W-:Y:S02]  /*1e20*/  FFMA R33, R8, R40, R49 ;  /* 0x0000002808217223 */ /* 0x000fe40000000031 */
[----:B------:R-:W4:Y:S01]  /*1e30*/  LDS.64 R48, [R2.X8+0x1ce0] ;  /* 0x001ce00002307984 */ /* 0x000f220000008a00 */
[----:B0-----:R-:W-:Y:S02]  /*1e40*/  FFMA R53, R40, R12, R53 ;  /* 0x0000000c28357223 */ /* 0x001fe40000000035 */
[----:B------:R-:W-:-:S02]  /*1e50*/  FFMA R32, R12, R41, R32 ;  /* 0x000000290c207223 */ /* 0x000fc40000000020 */
[----:B------:R-:W-:Y:S02]  /*1e60*/  FFMA R4, R23, R51, R4 ;  /* 0x0000003317047223 */ /* 0x000fe40000000004 */
[----:B------:R-:W-:Y:S01]  /*1e70*/  FFMA R36, R51, R35, R34 ;  /* 0x0000002333247223 */ /* 0x000fe20000000022 */
[----:B------:R-:W0:Y:S01]  /*1e80*/  LDS.128 R20, [R3+0x7080] ;  /* 0x0070800003147984 */ /* 0x000e220000000c00 */
[C---:B------:R-:W-:Y:S02]  /*1e90*/  FFMA R53, R42.reuse, R13, R53 ;  /* 0x0000000d2a357223 */ /* 0x040fe40000000035 */
[----:B------:R-:W-:Y:S02]  /*1ea0*/  FFMA R51, R42, R9, R33 ;  /* 0x000000092a337223 */ /* 0x000fe40000000021 */
[----:B------:R-:W-:Y:S02]  /*1eb0*/  FFMA R13, R43, R13, R32 ;  /* 0x0000000d2b0d7223 */ /* 0x000fe40000000020 */
[----:B------:R-:W0:Y:S01]  /*1ec0*/  LDS.128 R32, [R3+0x7480] ;  /* 0x0074800003207984 */ /* 0x000e220000000c00 */
[----:B------:R-:W-:-:S02]  /*1ed0*/  FFMA R4, R8, R41, R4 ;  /* 0x0000002908047223 */ /* 0x000fc40000000004 */
[----:B-1----:R-:W-:Y:S02]  /*1ee0*/  FFMA R8, R40, R16, R37 ;  /* 0x0000001028087223 */ /* 0x002fe40000000025 */
[-C--:B------:R-:W-:Y:S02]  /*1ef0*/  FFMA R16, R16, R41.reuse, R36 ;  /* 0x0000002910107223 */ /* 0x080fe40000000024 */
[----:B------:R-:W1:Y:S01]  /*1f00*/  LDS.128 R36, [R3+0x7680] ;  /* 0x0076800003247984 */ /* 0x000e620000000c00 */
[----:B--2---:R-:W-:Y:S02]  /*1f10*/  FFMA R55, R40, R28, R55 ;  /* 0x0000001c28377223 */ /* 0x004fe40000000037 */
[----:B------:R-:W-:Y:S02]  /*1f20*/  FFMA R50, R28, R41, R50 ;  /* 0x000000291c327223 */ /* 0x000fe40000000032 */
[----:B------:R-:W-:Y:S01]  /*1f30*/  FFMA R4, R9, R43, R4 ;  /* 0x0000002b09047223 */ /* 0x000fe20000000004 */
[----:B------:R-:W2:Y:S01]  /*1f40*/  LDS.64 R40, [R2.X8+0x1dc0] ;  /* 0x001dc00002287984 */ /* 0x000ea20000008a00 */
[----:B------:R-:W-:-:S02]  /*1f50*/  FFMA R9, R42, R17, R8 ;  /* 0x000000112a097223 */ /* 0x000fc40000000008 */
[C---:B------:R-:W-:Y:S02]  /*1f60*/  FFMA R16, R43.reuse, R17, R16 ;  /* 0x000000112b107223 */ /* 0x040fe40000000010 */
[-C--:B------:R-:W-:Y:S02]  /*1f70*/  FFMA R55, R42, R29.reuse, R55 ;  /* 0x0000001d2a377223 */ /* 0x080fe40000000037 */
[----:B------:R-:W-:Y:S02]  /*1f80*/  FFMA R50, R43, R29, R50 ;  /* 0x0000001d2b327223 */ /* 0x000fe40000000032 */
[----:B---3--:R-:W-:Y:S01]  /*1f90*/  FFMA R53, R6, R14, R53 ;  /* 0x0000000e06357223 */ /* 0x008fe20000000035 */
[----:B------:R-:W-:Y:S01]  /*1fa0*/  LDS.64 R42, [R2.X8+0x1f80] ;  /* 0x001f8000022a7984 */ /* 0x000fe20000008a00 */
[----:B------:R-:W-:Y:S02]  /*1fb0*/  FFMA R14, R14, R7, R13 ;  /* 0x000000070e0e7223 */ /* 0x000fe4000000000d */
[----:B------:R-:W-:-:S02]  /*1fc0*/  FFMA R9, R6, R18, R9 ;  /* 0x0000001206097223 */ /* 0x000fc40000000009 */
[----:B------:R-:W-:Y:S02]  /*1fd0*/  FFMA R51, R6, R10, R51 ;  /* 0x0000000a06337223 */ /* 0x000fe40000000033 */
[----:B------:R-:W-:Y:S02]  /*1fe0*/  FFMA R4, R10, R7, R4 ;  /* 0x000000070a047223 */ /* 0x000fe40000000004 */
[C---:B------:R-:W-:Y:S02]  /*1ff0*/  FFMA R18, R7.reuse, R18, R16 ;  /* 0x0000001207127223 */ /* 0x040fe40000000010 */
[-C--:B------:R-:W-:Y:S02]  /*2000*/  FFMA R55, R6, R30.reuse, R55 ;  /* 0x0000001e06377223 */ /* 0x080fe40000000037 */
[----:B------:R-:W-:Y:S02]  /*2010*/  FFMA R50, R7, R30, R50 ;  /* 0x0000001e07327223 */ /* 0x000fe40000000032 */
[----:B------:R-:W3:Y:S01]  /*2020*/  LDS.64 R6, [R2.X8+0x1ea0] ;  /* 0x001ea00002067984 */ /* 0x000ee20000008a00 */
[----:B----4-:R-:W-:-:S02]  /*2030*/  FFMA R53, R44, R15, R53 ;  /* 0x0000000f2c357223 */ /* 0x010fc40000000035 */
[----:B------:R-:W-:Y:S02]  /*2040*/  FFMA R16, R15, R45, R14 ;  /* 0x0000002d0f107223 */ /* 0x000fe4000000000e */
[----:B------:R-:W4:Y:S01]  /*2050*/  LDS.128 R12, [R3+0x7290] ;  /* 0x00729000030c7984 */ /* 0x000f220000000c00 */
[C---:B------:R-:W-:Y:S02]  /*2060*/  FFMA R51, R44.reuse, R11, R51 ;  /* 0x0000000b2c337223 */ /* 0x040fe40000000033 */
[----:B------:R-:W-:Y:S02]  /*2070*/  FFMA R4, R11, R45, R4 ;  /* 0x0000002d0b047223 */ /* 0x000fe40000000004 */
[CC--:B------:R-:W-:Y:S02]  /*2080*/  FFMA R29, R44.reuse, R19.reuse, R9 ;  /* 0x000000132c1d7223 */ /* 0x0c0fe40000000009 */
[----:B------:R-:W-:Y:S01]  /*2090*/  FFMA R28, R45, R19, R18 ;  /* 0x000000132d1c7223 */ /* 0x000fe20000000012 */
[----:B------:R-:W-:Y:S01]  /*20a0*/  LDS.128 R8, [R3+0x7090] ;  /* 0x0070900003087984 */ /* 0x000fe20000000c00 */
[----:B------:R-:W-:-:S02]  /*20b0*/  FFMA R55, R44, R31, R55 ;  /* 0x0000001f2c377223 */ /* 0x000fc40000000037 */
[----:B------:R-:W-:Y:S02]  /*20c0*/  FFMA R50, R45, R31, R50 ;  /* 0x0000001f2d327223 */ /* 0x000fe40000000032 */
[----:B-----5:R-:W-:Y:S01]  /*20d0*/  FFMA R53, R46, R24, R53 ;  /* 0x000000182e357223 */ /* 0x020fe20000000035 */
[----:B------:R-:W5:Y:S01]  /*20e0*/  LDS.64 R44, [R2.X8+0x2060] ;  /* 0x00206000022c7984 */ /* 0x000f620000008a00 */
[----:B------:R-:W-:Y:S02]  /*20f0*/  FFMA R16, R24, R47, R16 ;  /* 0x0000002f18107223 */ /* 0x000fe40000000010 */
[-C--:B------:R-:W-:Y:S02]  /*2100*/  FFMA R53, R48, R25.reuse, R53 ;  /* 0x0000001930357223 */ /* 0x080fe40000000035 */
[----:B------:R-:W-:Y:S02]  /*2110*/  FFMA R25, R49, R25, R16 ;  /* 0x0000001931197223 */ /* 0x000fe40000000010 */
[----:B------:R-:W3:Y:S01]  /*2120*/  LDS.128 R16, [R3+0x7490] ;  /* 0x0074900003107984 */ /* 0x000ee20000000c00 */
[----:B0-----:R-:W-:-:S02]  /*2130*/  FFMA R51, R20, R46, R51 ;  /* 0x0000002e14337223 */ /* 0x001fc40000000033 */
[-C--:B------:R-:W-:Y:S02]  /*2140*/  FFMA R4, R20, R47.reuse, R4 ;  /* 0x0000002f14047223 */ /* 0x080fe40000000004 */
[----:B------:R-:W-:Y:S02]  /*2150*/  FFMA R20, R46, R32, R29 ;  /* 0x000000202e147223 */ /* 0x000fe4000000001d */
[-C--:B------:R-:W-:Y:S02]  /*2160*/  FFMA R32, R32, R47.reuse, R28 ;  /* 0x0000002f20207223 */ /* 0x080fe4000000001c */
[----:B------:R-:W0:Y:S01]  /*2170*/  LDS.128 R28, [R3+0x7690] ;  /* 0x00769000031c7984 */ /* 0x000e220000000c00 */
[----:B-1----:R-:W-:Y:S02]  /*2180*/  FFMA R55, R46, R36, R55 ;  /* 0x000000242e377223 */ /* 0x002fe40000000037 */
[----:B------:R-:W-:Y:S02]  /*2190*/  FFMA R50, R36, R47, R50 ;  /* 0x0000002f24327223 */ /* 0x000fe40000000032 */
[----:B------:R-:W-:Y:S01]  /*21a0*/  FFMA R51, R48, R21, R51 ;  /* 0x0000001530337223 */ /* 0x000fe20000000033 */
[----:B------:R-:W1:Y:S01]  /*21b0*/  LDS.64 R46, [R2.X8+0x2140] ;  /* 0x00214000022e7984 */ /* 0x000e620000008a00 */
[----:B------:R-:W-:-:S02]  /*21c0*/  FFMA R4, R21, R49, R4 ;  /* 0x0000003115047223 */ /* 0x000fc40000000004 */
[CC--:B------:R-:W-:Y:S02]  /*21d0*/  FFMA R21, R48.reuse, R33.reuse, R20 ;  /* 0x0000002130157223 */ /* 0x0c0fe40000000014 */
[C---:B------:R-:W-:Y:S02]  /*21e0*/  FFMA R32, R49.reuse, R33, R32 ;  /* 0x0000002131207223 */ /* 0x040fe40000000020 */
[-C--:B------:R-:W-:Y:S02]  /*21f0*/  FFMA R55, R48, R37.reuse, R55 ;  /* 0x0000002530377223 */ /* 0x080fe40000000037 */
[----:B------:R-:W-:Y:S02]  /*2200*/  FFMA R50, R49, R37, R50 ;  /* 0x0000002531327223 */ /* 0x000fe40000000032 */
[C---:B--2---:R-:W-:Y:S01]  /*2210*/  FFMA R53, R40.reuse, R26, R53 ;  /* 0x0000001a28357223 */ /* 0x044fe20000000035 */
[----:B------:R-:W-:Y:S01]  /*2220*/  LDS.64 R48, [R2.X8+0x23e0] ;  /* 0x0023e00002307984 */ /* 0x000fe20000008a00 */
[----:B------:R-:W-:-:S02]  /*2230*/  FFMA R21, R40, R34, R21 ;  /* 0x0000002228157223 */ /* 0x000fc40000000015 */
[----:B------:R-:W-:Y:S02]  /*2240*/  FFMA R51, R40, R22, R51 ;  /* 0x0000001628337223 */ /* 0x000fe40000000033 */
[-C--:B------:R-:W-:Y:S02]  /*2250*/  FFMA R4, R22, R41.reuse, R4 ;  /* 0x0000002916047223 */ /* 0x080fe40000000004 */
[----:B------:R-:W-:Y:S02]  /*2260*/  FFMA R26, R26, R41, R25 ;  /* 0x000000291a1a7223 */ /* 0x000fe40000000019 */
[C---:B------:R-:W-:Y:S02]  /*2270*/  FFMA R34, R41.reuse, R34, R32 ;  /* 0x0000002229227223 */ /* 0x040fe40000000020 */
[-C--:B------:R-:W-:Y:S02]  /*2280*/  FFMA R55, R40, R38.reuse, R55 ;  /* 0x0000002628377223 */ /* 0x080fe40000000037 */
[----:B------:R-:W-:-:S02]  /*2290*/  FFMA R50, R41, R38, R50 ;  /* 0x0000002629327223 */ /* 0x000fc40000000032 */
[----:B------:R-:W2:Y:S01]  /*22a0*/  LDS.64 R40, [R2.X8+0x2220] ;  /* 0x0022200002287984 */ /* 0x000ea20000008a00 */
[C---:B---3--:R-:W-:Y:S02]  /*22b0*/  FFMA R51, R6.reuse, R23, R51 ;  /* 0x0000001706337223 */ /* 0x048fe40000000033 */
[----:B------:R-:W-:Y:S02]  /*22c0*/  FFMA R4, R23, R7, R4 ;  /* 0x0000000717047223 */ /* 0x000fe40000000004 */
[C---:B------:R-:W-:Y:S02]  /*22d0*/  FFMA R53, R6.reuse, R27, R53 ;  /* 0x0000001b06357223 */ /* 0x040fe40000000035 */
[----:B------:R-:W-:Y:S02]  /*22e0*/  FFMA R32, R27, R7, R26 ;  /* 0x000000071b207223 */ /* 0x000fe4000000001a */
[-C--:B------:R-:W-:Y:S01]  /*22f0*/  FFMA R37, R6, R35.reuse, R21 ;  /* 0x0000002306257223 */ /* 0x080fe20000000015 */
[----:B------:R-:W-:Y:S01]  /*2300*/  LDS.128 R24, [R3+0x72a0] ;  /* 0x0072a00003187984 */ /* 0x000fe20000000c00 */
[----:B------:R-:W-:-:S02]  /*2310*/  FFMA R36, R7, R35, R34 ;  /* 0x0000002307247223 */ /* 0x000fc40000000022 */
[-C--:B------:R-:W-:Y:S01]  /*2320*/  FFMA R55, R6, R39.reuse, R55 ;  /* 0x0000002706377223 */ /* 0x080fe20000000037 */
[----:B------:R-:W-:Y:S01]  /*2330*/  LDS.128 R20, [R3+0x70a0] ;  /* 0x0070a00003147984 */ /* 0x000fe20000000c00 */
[----:B------:R-:W-:Y:S02]  /*2340*/  FFMA R50, R7, R39, R50 ;  /* 0x0000002707327223 */ /* 0x000fe40000000032 */
[----:B----4-:R-:W-:Y:S01]  /*2350*/  FFMA R53, R42, R12, R53 ;  /* 0x0000000c2a357223 */ /* 0x010fe20000000035 */
[----:B------:R-:W3:Y:S01]  /*2360*/  LDS.64 R6, [R2.X8+0x2300] ;  /* 0x0023000002067984 */ /* 0x000ee20000008a00 */
[----:B------:R-:W-:Y:S02]  /*2370*/  FFMA R32, R12, R43, R32 ;  /* 0x0000002b0c207223 */ /* 0x000fe40000000020 */
[-C--:B-----5:R-:W-:Y:S02]  /*2380*/  FFMA R53, R44, R13.reuse, R53 ;  /* 0x0000000d2c357223 */ /* 0x0a0fe40000000035 */
[----:B------:R-:W-:-:S02]  /*2390*/  FFMA R13, R45, R13, R32 ;  /* 0x0000000d2d0d7223 */ /* 0x000fc40000000020 */
[----:B------:R-:W4:Y:S01]  /*23a0*/  LDS.128 R32, [R3+0x74a0] ;  /* 0x0074a00003207984 */ /* 0x000f220000000c00 */
[C---:B------:R-:W-:Y:S02]  /*23b0*/  FFMA R51, R8.reuse, R42, R51 ;  /* 0x0000002a08337223 */ /* 0x040fe40000000033 */
[-C--:B------:R-:W-:Y:S02]  /*23c0*/  FFMA R4, R8, R43.reuse, R4 ;  /* 0x0000002b08047223 */ /* 0x080fe40000000004 */
[----:B------:R-:W-:Y:S02]  /*23d0*/  FFMA R8, R42, R16, R37 ;  /* 0x000000102a087223 */ /* 0x000fe40000000025 */
[----:B------:R-:W-:Y:S02]  /*23e0*/  FFMA R16, R16, R43, R36 ;  /* 0x0000002b10107223 */ /* 0x000fe40000000024 */
[----:B------:R-:W5:Y:S01]  /*23f0*/  LDS.128 R36, [R3+0x76a0] ;  /* 0x0076a00003247984 */ /* 0x000f620000000c00 */
[----:B0-----:R-:W-:-:S02]  /*2400*/  FFMA R55, R42, R28, R55 ;  /* 0x0000001c2a377223 */ /* 0x001fc40000000037 */
[----:B------:R-:W-:Y:S02]  /*2410*/  FFMA R50, R28, R43, R50 ;  /* 0x0000002b1c327223 */ /* 0x000fe40000000032 */
[C---:B------:R-:W-:Y:S01]  /*2420*/  FFMA R51, R44.reuse, R9, R51 ;  /* 0x000000092c337223 */ /* 0x040fe20000000033 */
[----:B------:R-:W0:Y:S01]  /*2430*/  LDS.64 R42, [R2.X8+0x24c0] ;  /* 0x0024c000022a7984 */ /* 0x000e220000008a00 */
[----:B------:R-:W-:Y:S02]  /*2440*/  FFMA R4, R9, R45, R4 ;  /* 0x0000002d09047223 */ /* 0x000fe40000000004 */
[CC--:B------:R-:W-:Y:S02]  /*2450*/  FFMA R9, R44.reuse, R17.reuse, R8 ;  /* 0x000000112c097223 */ /* 0x0c0fe40000000008 */
[----:B------:R-:W-:Y:S02]  /*2460*/  FFMA R16, R45, R17, R16 ;  /* 0x000000112d107223 */ /* 0x000fe40000000010 */
[----:B------:R-:W-:-:S02]  /*2470*/  FFMA R55, R44, R29, R55 ;  /* 0x0000001d2c377223 */ /* 0x000fc40000000037 */
[----:B------:R-:W-:Y:S02]  /*2480*/  FFMA R50, R45, R29, R50 ;  /* 0x0000001d2d327223 */ /* 0x000fe40000000032 */
[C---:B-1----:R-:W-:Y:S01]  /*2490*/  FFMA R53, R46.reuse, R14, R53 ;  /* 0x0000000e2e357223 */ /* 0x042fe20000000035 */
[----:B------:R-:W-:Y:S01]  /*24a0*/  LDS.64 R44, [R2.X8+0x2760] ;  /* 0x00276000022c7984 */ /* 0x000fe20000008a00 */
[C---:B------:R-:W-:Y:S02]  /*24b0*/  FFMA R9, R46.reuse, R18, R9 ;  /* 0x000000122e097223 */ /* 0x040fe40000000009 */
[----:B------:R-:W-:Y:S02]  /*24c0*/  FFMA R51, R46, R10, R51 ;  /* 0x0000000a2e337223 */ /* 0x000fe40000000033 */
[-C--:B------:R-:W-:Y:S02]  /*24d0*/  FFMA R4, R10, R47.reuse, R4 ;  /* 0x0000002f0a047223 */ /* 0x080fe40000000004 */
[----:B------:R-:W-:-:S02]  /*24e0*/  FFMA R14, R14, R47, R13 ;  /* 0x0000002f0e0e7223 */ /* 0x000fc4000000000d */
[C---:B------:R-:W-:Y:S02]  /*24f0*/  FFMA R18, R47.reuse, R18, R16 ;  /* 0x000000122f127223 */ /* 0x040fe40000000010 */
[-C--:B------:R-:W-:Y:S02]  /*2500*/  FFMA R55, R46, R30.reuse, R55 ;  /* 0x0000001e2e377223 */ /* 0x080fe40000000037 */
[----:B------:R-:W-:Y:S02]  /*2510*/  FFMA R50, R47, R30, R50 ;  /* 0x0000001e2f327223 */ /* 0x000fe40000000032 */
[----:B------:R-:W1:Y:S01]  /*2520*/  LDS.64 R46, [R2.X8+0x25a0] ;  /* 0x0025a000022e7984 */ /* 0x000e620000008a00 */
[C---:B--2---:R-:W-:Y:S02]  /*2530*/  FFMA R51, R40.reuse, R11, R51 ;  /* 0x0000000b28337223 */ /* 0x044fe40000000033 */
[----:B------:R-:W-:Y:S02]  /*2540*/  FFMA R4, R11, R41, R4 ;  /* 0x000000290b047223 */ /* 0x000fe40000000004 */
[----:B------:R-:W-:-:S02]  /*2550*/  FFMA R53, R40, R15, R53 ;  /* 0x0000000f28357223 */ /* 0x000fc40000000035 */
[----:B------:R-:W-:Y:S02]  /*2560*/  FFMA R16, R15, R41, R14 ;  /* 0x000000290f107223 */ /* 0x000fe4000000000e */
[CC--:B------:R-:W-:Y:S01]  /*2570*/  FFMA R29, R40.reuse, R19.reuse, R9 ;  /* 0x00000013281d7223 */ /* 0x0c0fe20000000009 */
[----:B------:R-:W-:Y:S01]  /*2580*/  LDS.128 R12, [R3+0x72b0] ;  /* 0x0072b000030c7984 */ /* 0x000fe20000000c00 */
[C---:B------:R-:W-:Y:S02]  /*2590*/  FFMA R28, R41.reuse, R19, R18 ;  /* 0x00000013291c7223 */ /* 0x040fe40000000012 */
[-C--:B------:R-:W-:Y:S01]  /*25a0*/  FFMA R55, R40, R31.reuse, R55 ;  /* 0x0000001f28377223 */ /* 0x080fe20000000037 */
[----:B------:R-:W-:Y:S01]  /*25b0*/  LDS.128 R8, [R3+0x70b0] ;  /* 0x0070b00003087984 */ /* 0x000fe20000000c00 */
[----:B------:R-:W-:Y:S02]  /*25c0*/  FFMA R50, R41, R31, R50 ;  /* 0x0000001f29327223 */ /* 0x000fe40000000032 */
[----:B---3--:R-:W-:Y:S01]  /*25d0*/  FFMA R53, R6, R24, R53 ;  /* 0x0000001806357223 */ /* 0x008fe20000000035 */
[----:B------:R-:W2:Y:S01]  /*25e0*/  LDS.64 R40, [R2.X8+0x2680] ;  /* 0x0026800002287984 */ /* 0x000ea20000008a00 */
[----:B------:R-:W-:-:S02]  /*25f0*/  FFMA R16, R24, R7, R16 ;  /* 0x0000000718107223 */ /* 0x000fc40000000010 */
[-C--:B------:R-:W-:Y:S02]  /*2600*/  FFMA R53, R48, R25.reuse, R53 ;  /* 0x0000001930357223 */ /* 0x080fe40000000035 */
[----:B------:R-:W-:Y:S02]  /*2610*/  FFMA R25, R49, R25, R16 ;  /* 0x0000001931197223 */ /* 0x000fe40000000010 */
[----:B------:R-:W3:Y:S01]  /*2620*/  LDS.128 R16, [R3+0x74b0] ;  /* 0x0074b00003107984 */ /* 0x000ee20000000c00 */
[C---:B------:R-:W-:Y:S02]  /*2630*/  FFMA R51, R20.reuse, R6, R51 ;  /* 0x0000000614337223 */ /* 0x040fe40000000033 */
[-C--:B------:R-:W-:Y:S02]  /*2640*/  FFMA R4, R20, R7.reuse, R4 ;  /* 0x0000000714047223 */ /* 0x080fe40000000004 */
[----:B----4-:R-:W-:Y:S02]  /*2650*/  FFMA R20, R6, R32, R29 ;  /* 0x0000002006147223 */ /* 0x010fe4000000001d */
[----:B------:R-:W-:-:S02]  /*2660*/  FFMA R32, R32, R7, R28 ;  /* 0x0000000720207223 */ /* 0x000fc4000000001c */
[----:B------:R-:W4:Y:S01]  /*2670*/  LDS.128 R28, [R3+0x76b0] ;  /* 0x0076b000031c7984 */ /* 0x000f220000000c00 */
[----:B-----5:R-:W-:Y:S02]  /*2680*/  FFMA R55, R6, R36, R55 ;  /* 0x0000002406377223 */ /* 0x020fe40000000037 */
[----:B------:R-:W-:Y:S02]  /*2690*/  FFMA R50, R36, R7, R50 ;  /* 0x0000000724327223 */ /* 0x000fe40000000032 */
[C---:B------:R-:W-:Y:S02]  /*26a0*/  FFMA R51, R48.reuse, R21, R51 ;  /* 0x0000001530337223 */ /* 0x040fe40000000033 */
[----:B------:R-:W-:Y:S02]  /*26b0*/  FFMA R4, R21, R49, R4 ;  /* 0x0000003115047223 */ /* 0x000fe40000000004 */
[-C--:B------:R-:W-:Y:S02]  /*26c0*/  FFMA R7, R48, R33.reuse, R20 ;  /* 0x0000002130077223 */ /* 0x080fe40000000014 */
[----:B------:R-:W-:-:S02]  /*26d0*/  FFMA R32, R49, R33, R32 ;  /* 0x0000002131207223 */ /* 0x000fc40000000020 */
[-C--:B------:R-:W-:Y:S02]  /*26e0*/  FFMA R55, R48, R37.reuse, R55 ;  /* 0x0000002530377223 */ /* 0x080fe40000000037 */
[----:B------:R-:W-:Y:S02]  /*26f0*/  FFMA R50, R49, R37, R50 ;  /* 0x0000002531327223 */ /* 0x000fe40000000032 */
[----:B------:R-:W5:Y:S01]  /*2700*/  LDS.64 R48, [R2.X8+0x2840] ;  /* 0x0028400002307984 */ /* 0x000f620000008a00 */
[C---:B0-----:R-:W-:Y:S02]  /*2710*/  FFMA R55, R42.reuse, R38, R55 ;  /* 0x000000262a377223 */ /* 0x041fe40000000037 */
[C---:B------:R-:W-:Y:S02]  /*2720*/  FFMA R6, R42.reuse, R22, R51 ;  /* 0x000000162a067223 */ /* 0x040fe40000000033 */
[----:B------:R-:W-:Y:S02]  /*2730*/  FFMA R38, R43, R38, R50 ;  /* 0x000000262b267223 */ /* 0x000fe40000000032 */
[----:B------:R-:W-:Y:S01]  /*2740*/  FFMA R53, R42, R26, R53 ;  /* 0x0000001a2a357223 */ /* 0x000fe20000000035 */
[----:B------:R-:W0:Y:S01]  /*2750*/  LDS.64 R50, [R2.X8+0x2920] ;  /* 0x0029200002327984 */ /* 0x000e220000008a00 */
[----:B------:R-:W-:-:S02]  /*2760*/  FFMA R26, R26, R43, R25 ;  /* 0x0000002b1a1a7223 */ /* 0x000fc40000000019 */
[-C--:B------:R-:W-:Y:S02]  /*2770*/  FFMA R7, R42, R34.reuse, R7 ;  /* 0x000000222a077223 */ /* 0x080fe40000000007 */
[----:B------:R-:W-:Y:S02]  /*2780*/  FFMA R4, R22, R43, R4 ;  /* 0x0000002b16047223 */ /* 0x000fe40000000004 */
[----:B------:R-:W-:Y:S02]  /*2790*/  FFMA R34, R43, R34, R32 ;  /* 0x000000222b227223 */ /* 0x000fe40000000020 */
[C---:B-1----:R-:W-:Y:S01]  /*27a0*/  FFMA R25, R46.reuse, R23, R6 ;  /* 0x000000172e197223 */ /* 0x042fe20000000006 */
[----:B------:R-:W-:Y:S01]  /*27b0*/  LDS.64 R42, [R2.X8+0x2ae0] ;  /* 0x002ae000022a7984 */ /* 0x000fe20000008a00 */
[----:B------:R-:W-:Y:S02]  /*27c0*/  FFMA R53, R46, R27, R53 ;  /* 0x0000001b2e357223 */ /* 0x000fe40000000035 */
[----:B------:R-:W-:-:S02]  /*27d0*/  FFMA R32, R27, R47, R26 ;  /* 0x0000002f1b207223 */ /* 0x000fc4000000001a */
[----:B------:R-:W-:Y:S02]  /*27e0*/  FFMA R4, R23, R47, R4 ;  /* 0x0000002f17047223 */ /* 0x000fe40000000004 */
[----:B------:R-:W-:Y:S01]  /*27f0*/  FFMA R37, R46, R35, R7 ;  /* 0x000000232e257223 */ /* 0x000fe20000000007 */
[----:B------:R-:W-:Y:S01]  /*2800*/  LDS.128 R20, [R3+0x70c0] ;  /* 0x0070c00003147984 */ /* 0x000fe20000000c00 */
[----:B--2---:R-:W-:Y:S02]  /*2810*/  FFMA R33, R8, R40, R25 ;  /* 0x0000002808217223 */ /* 0x004fe40000000019 */
[----:B------:R-:W-:Y:S01]  /*2820*/  FFMA R53, R40, R12, R53 ;  /* 0x0000000c28357223 */ /* 0x000fe20000000035 */
[----:B------:R-:W1:Y:S01]  /*2830*/  LDS.64 R6, [R2.X8+0x2a00] ;  /* 0x002a000002067984 */ /* 0x000e620000008a00 */
[----:B------:R-:W-:Y:S02]  /*2840*/  FFMA R32, R12, R41, R32 ;  /* 0x000000290c207223 */ /* 0x000fe40000000020 */
[----:B------:R-:W-:Y:S01]  /*2850*/  FFMA R55, R46, R39, R55 ;  /* 0x000000272e377223 */ /* 0x000fe20000000037 */
[----:B------:R-:W2:Y:S01]  /*2860*/  LDS.128 R24, [R3+0x72c0] ;  /* 0x0072c00003187984 */ /* 0x000ea20000000c00 */
[----:B------:R-:W-:-:S02]  /*2870*/  FFMA R36, R47, R35, R34 ;  /* 0x000000232f247223 */ /* 0x000fc40000000022 */
[----:B------:R-:W-:Y:S02]  /*2880*/  FFMA R46, R47, R39, R38 ;  /* 0x000000272f2e7223 */ /* 0x000fe40000000026 */
[C---:B------:R-:W-:Y:S02]  /*2890*/  FFMA R53, R44.reuse, R13, R53 ;  /* 0x0000000d2c357223 */ /* 0x040fe40000000035 */
[----:B------:R-:W-:Y:S02]  /*28a0*/  FFMA R47, R44, R9, R33 ;  /* 0x000000092c2f7223 */ /* 0x000fe40000000021 */
[----:B------:R-:W-:Y:S02]  /*28b0*/  FFMA R13, R45, R13, R32 ;  /* 0x0000000d2d0d7223 */ /* 0x000fe40000000020 */
[----:B------:R-:W0:Y:S01]  /*28c0*/  LDS.128 R32, [R3+0x74c0] ;  /* 0x0074c00003207984 */ /* 0x000e220000000c00 */
[----:B------:R-:W-:Y:S02]  /*28d0*/  FFMA R4, R8, R41, R4 ;  /* 0x0000002908047223 */ /* 0x000fe40000000004 */
[----:B---3--:R-:W-:-:S02]  /*28e0*/  FFMA R8, R40, R16, R37 ;  /* 0x0000001028087223 */ /* 0x008fc40000000025 */
[-C--:B------:R-:W-:Y:S02]  /*28f0*/  FFMA R16, R16, R41.reuse, R36 ;  /* 0x0000002910107223 */ /* 0x080fe40000000024 */
[----:B------:R-:W3:Y:S01]  /*2900*/  LDS.128 R36, [R3+0x76c0] ;  /* 0x0076c00003247984 */ /* 0x000ee20000000c00 */
[----:B----4-:R-:W-:Y:S02]  /*2910*/  FFMA R55, R40, R28, R55 ;  /* 0x0000001c28377223 */ /* 0x010fe40000000037 */
[----:B------:R-:W-:Y:S02]  /*2920*/  FFMA R46, R28, R41, R46 ;  /* 0x000000291c2e7223 */ /* 0x000fe4000000002e */
[----:B------:R-:W-:Y:S01]  /*2930*/  FFMA R4, R9, R45, R4 ;  /* 0x0000002d09047223 */ /* 0x000fe20000000004 */
[----:B------:R-:W-:Y:S01]  /*2940*/  LDS.64 R40, [R2.X8+0x2d80] ;  /* 0x002d800002287984 */ /* 0x000fe20000008a00 */
[-C--:B------:R-:W-:Y:S02]  /*2950*/  FFMA R9, R44, R17.reuse, R8 ;  /* 0x000000112c097223 */ /* 0x080fe40000000008 */
[----:B------:R-:W-:-:S02]  /*2960*/  FFMA R16, R45, R17, R16 ;  /* 0x000000112d107223 */ /* 0x000fc40000000010 */
[-C--:B------:R-:W-:Y:S02]  /*2970*/  FFMA R55, R44, R29.reuse, R55 ;  /* 0x0000001d2c377223 */ /* 0x080fe40000000037 */
[----:B------:R-:W-:Y:S02]  /*2980*/  FFMA R46, R45, R29, R46 ;  /* 0x0000001d2d2e7223 */ /* 0x000fe4000000002e */
[----:B------:R-:W4:Y:S01]  /*2990*/  LDS.64 R44, [R2.X8+0x2bc0] ;  /* 0x002bc000022c7984 */ /* 0x000f220000008a00 */
[C---:B-----5:R-:W-:Y:S02]  /*29a0*/  FFMA R53, R48.reuse, R14, R53 ;  /* 0x0000000e30357223 */ /* 0x060fe40000000035 */
[C---:B------:R-:W-:Y:S02]  /*29b0*/  FFMA R9, R48.reuse, R18, R9 ;  /* 0x0000001230097223 */ /* 0x040fe40000000009 */
[----:B------:R-:W-:Y:S02]  /*29c0*/  FFMA R47, R48, R10, R47 ;  /* 0x0000000a302f7223 */ /* 0x000fe4000000002f */
[----:B------:R-:W-:-:S02]  /*29d0*/  FFMA R4, R10, R49, R4 ;  /* 0x000000310a047223 */ /* 0x000fc40000000004 */
[----:B------:R-:W-:Y:S02]  /*29e0*/  FFMA R14, R14, R49, R13 ;  /* 0x000000310e0e7223 */ /* 0x000fe4000000000d */
[C---:B------:R-:W-:Y:S02]  /*29f0*/  FFMA R18, R49.reuse, R18, R16 ;  /* 0x0000001231127223 */ /* 0x040fe40000000010 */
[-C--:B------:R-:W-:Y:S02]  /*2a00*/  FFMA R55, R48, R30.reuse, R55 ;  /* 0x0000001e30377223 */ /* 0x080fe40000000037 */
[----:B------:R-:W-:Y:S02]  /*2a10*/  FFMA R46, R49, R30, R46 ;  /* 0x0000001e312e7223 */ /* 0x000fe4000000002e */
[----:B------:R-:W5:Y:S01]  /*2a20*/  LDS.64 R48, [R2.X8+0x2ca0] ;  /* 0x002ca00002307984 */ /* 0x000f620000008a00 */
[----:B0-----:R-:W-:Y:S02]  /*2a30*/  FFMA R47, R50, R11, R47 ;  /* 0x0000000b322f7223 */ /* 0x001fe4000000002f */
[----:B------:R-:W-:-:S02]  /*2a40*/  FFMA R4, R11, R51, R4 ;  /* 0x000000330b047223 */ /* 0x000fc40000000004 */
[C---:B------:R-:W-:Y:S02]  /*2a50*/  FFMA R29, R50.reuse, R19, R9 ;  /* 0x00000013321d7223 */ /* 0x040fe40000000009 */
[----:B------:R-:W0:Y:S01]  /*2a60*/  LDS.128 R8, [R3+0x70d0] ;  /* 0x0070d00003087984 */ /* 0x000e220000000c00 */
[C---:B------:R-:W-:Y:S02]  /*2a70*/  FFMA R53, R50.reuse, R15, R53 ;  /* 0x0000000f32357223 */ /* 0x040fe40000000035 */
[----:B------:R-:W-:Y:S02]  /*2a80*/  FFMA R16, R15, R51, R14 ;  /* 0x000000330f107223 */ /* 0x000fe4000000000e */
[----:B------:R-:W0:Y:S01]  /*2a90*/  LDS.128 R12, [R3+0x72d0] ;  /* 0x0072d000030c7984 */ /* 0x000e220000000c00 */
[-C--:B------:R-:W-:Y:S02]  /*2aa0*/  FFMA R55, R50, R31.reuse, R55 ;  /* 0x0000001f32377223 */ /* 0x080fe40000000037 */
[----:B------:R-:W-:-:S02]  /*2ab0*/  FFMA R50, R51, R31, R46 ;  /* 0x0000001f33327223 */ /* 0x000fc4000000002e */
[----:B-1----:R-:W-:Y:S02]  /*2ac0*/  FFMA R17, R20, R6, R47 ;  /* 0x0000000614117223 */ /* 0x002fe4000000002f */
[----:B------:R-:W1:Y:S01]  /*2ad0*/  LDS.64 R46, [R2.X8+0x2e60] ;  /* 0x002e6000022e7984 */ /* 0x000e620000008a00 */
[----:B--2---:R-:W-:Y:S02]  /*2ae0*/  FFMA R53, R6, R24, R53 ;  /* 0x0000001806357223 */ /* 0x004fe40000000035 */
[----:B------:R-:W-:Y:S02]  /*2af0*/  FFMA R16, R24, R7, R16 ;  /* 0x0000000718107223 */ /* 0x000fe40000000010 */
[----:B------:R-:W-:Y:S02]  /*2b00*/  FFMA R28, R51, R19, R18 ;  /* 0x00000013331c7223 */ /* 0x000fe40000000012 */
[----:B------:R-:W-:Y:S02]  /*2b10*/  FFMA R4, R20, R7, R4 ;  /* 0x0000000714047223 */ /* 0x000fe40000000004 */
[----:B------:R-:W-:-:S02]  /*2b20*/  FFMA R53, R42, R25, R53 ;  /* 0x000000192a357223 */ /* 0x000fc40000000035 */
[----:B------:R-:W-:Y:S02]  /*2b30*/  FFMA R51, R42, R21, R17 ;  /* 0x000000152a337223 */ /* 0x000fe40000000011 */
[----:B------:R-:W-:Y:S02]  /*2b40*/  FFMA R25, R43, R25, R16 ;  /* 0x000000192b197223 */ /* 0x000fe40000000010 */
[----:B------:R-:W-:Y:S01]  /*2b50*/  FFMA R20, R6, R32, R29 ;  /* 0x0000002006147223 */ /* 0x000fe2000000001d */
[----:B------:R-:W2:Y:S01]  /*2b60*/  LDS.128 R16, [R3+0x74d0] ;  /* 0x0074d00003107984 */ /* 0x000ea20000000c00 */
[-C--:B------:R-:W-:Y:S02]  /*2b70*/  FFMA R32, R32, R7.reuse, R28 ;  /* 0x0000000720207223 */ /* 0x080fe4000000001c */
[----:B---3--:R-:W-:Y:S01]  /*2b80*/  FFMA R55, R6, R36, R55 ;  /* 0x0000002406377223 */ /* 0x008fe20000000037 */
[----:B------:R-:W3:Y:S01]  /*2b90*/  LDS.128 R28, [R3+0x76d0] ;  /* 0x0076d000031c7984 */ /* 0x000ee20000000c00 */
[----:B------:R-:W-:-:S02]  /*2ba0*/  FFMA R50, R36, R7, R50 ;  /* 0x0000000724327223 */ /* 0x000fc40000000032 */
[----:B------:R-:W-:Y:S02]  /*2bb0*/  FFMA R4, R21, R43, R4 ;  /* 0x0000002b15047223 */ /* 0x000fe40000000004 */
[CC--:B------:R-:W-:Y:S02]  /*2bc0*/  FFMA R7, R42.reuse, R33.reuse, R20 ;  /* 0x000000212a077223 */ /* 0x0c0fe40000000014 */
[C---:B------:R-:W-:Y:S02]  /*2bd0*/  FFMA R32, R43.reuse, R33, R32 ;  /* 0x000000212b207223 */ /* 0x040fe40000000020 */
[-C--:B------:R-:W-:Y:S02]  /*2be0*/  FFMA R55, R42, R37.reuse, R55 ;  /* 0x000000252a377223 */ /* 0x080fe40000000037 */
[----:B------:R-:W-:Y:S02]  /*2bf0*/  FFMA R50, R43, R37, R50 ;  /* 0x000000252b327223 */ /* 0x000fe40000000032 */
[----:B------:R-:W2:Y:S01]  /*2c00*/  LDS.64 R42, [R2.X8+0x2f40] ;  /* 0x002f4000022a7984 */ /* 0x000ea20000008a00 */
[----:B----4-:R-:W-:-:S02]  /*2c10*/  FFMA R55, R44, R38, R55 ;  /* 0x000000262c377223 */ /* 0x010fc40000000037 */
[C---:B------:R-:W-:Y:S02]  /*2c20*/  FFMA R6, R44.reuse, R22, R51 ;  /* 0x000000162c067223 */ /* 0x040fe40000000033 */
[----:B------:R-:W-:Y:S02]  /*2c30*/  FFMA R7, R44, R34, R7 ;  /* 0x000000222c077223 */ /* 0x000fe40000000007 */
[----:B------:R-:W-:Y:S02]  /*2c40*/  FFMA R38, R45, R38, R50 ;  /* 0x000000262d267223 */ /* 0x000fe40000000032 */
[-C--:B------:R-:W-:Y:S01]  /*2c50*/  FFMA R4, R22, R45.reuse, R4 ;  /* 0x0000002d16047223 */ /* 0x080fe20000000004 */
[----:B------:R-:W4:Y:S01]  /*2c60*/  LDS.64 R50, [R2.X8+0x3020] ;  /* 0x0030200002327984 */ /* 0x000f220000008a00 */
[----:B------:R-:W-:Y:S02]  /*2c70*/  FFMA R53, R44, R26, R53 ;  /* 0x0000001a2c357223 */ /* 0x000fe40000000035 */
[----:B------:R-:W-:-:S02]  /*2c80*/  FFMA R26, R26, R45, R25 ;  /* 0x0000002d1a1a7223 */ /* 0x000fc40000000019 */
[C---:B-----5:R-:W-:Y:S02]  /*2c90*/  FFMA R25, R48.reuse, R23, R6 ;  /* 0x0000001730197223 */ /* 0x060fe40000000006 */
[----:B------:R-:W-:Y:S02]  /*2ca0*/  FFMA R4, R23, R49, R4 ;  /* 0x0000003117047223 */ /* 0x000fe40000000004 */
[C---:B------:R-:W-:Y:S01]  /*2cb0*/  FFMA R37, R48.reuse, R35, R7 ;  /* 0x0000002330257223 */ /* 0x040fe20000000007 */
[----:B------:R-:W-:Y:S01]  /*2cc0*/  LDS.128 R20, [R3+0x70e0] ;  /* 0x0070e00003147984 */ /* 0x000fe20000000c00 */
[----:B------:R-:W-:Y:S02]  /*2cd0*/  FFMA R34, R45, R34, R32 ;  /* 0x000000222d227223 */ /* 0x000fe40000000020 */
[----:B------:R-:W-:Y:S01]  /*2ce0*/  FFMA R53, R48, R27, R53 ;  /* 0x0000001b30357223 */ /* 0x000fe20000000035 */
[----:B------:R-:W5:Y:S01]  /*2cf0*/  LDS.64 R6, [R2.X8+0x3100] ;  /* 0x0031000002067984 */ /* 0x000f620000008a00 */
[----:B------:R-:W-:-:S02]  /*2d00*/  FFMA R32, R27, R49, R26 ;  /* 0x000000311b207223 */ /* 0x000fc4000000001a */
[----:B0-----:R-:W-:Y:S01]  /*2d10*/  FFMA R33, R8, R40, R25 ;  /* 0x0000002808217223 */ /* 0x001fe20000000019 */
[----:B------:R-:W-:Y:S01]  /*2d20*/  LDS.64 R44, [R2.X8+0x31e0] ;  /* 0x0031e000022c7984 */ /* 0x000fe20000008a00 */
[----:B------:R-:W-:Y:S02]  /*2d30*/  FFMA R53, R40, R12, R53 ;  /* 0x0000000c28357223 */ /* 0x000fe40000000035 */
[----:B------:R-:W-:Y:S01]  /*2d40*/  FFMA R32, R12, R41, R32 ;  /* 0x000000290c207223 */ /* 0x000fe20000000020 */
[----:B------:R-:W0:Y:S01]  /*2d50*/  LDS.128 R24, [R3+0x72e0] ;  /* 0x0072e00003187984 */ /* 0x000e220000000c00 */
[----:B------:R-:W-:Y:S02]  /*2d60*/  FFMA R55, R48, R39, R55 ;  /* 0x0000002730377223 */ /* 0x000fe40000000037 */
[C---:B------:R-:W-:Y:S02]  /*2d70*/  FFMA R36, R49.reuse, R35, R34 ;  /* 0x0000002331247223 */ /* 0x040fe40000000022 */
[----:B------:R-:W-:-:S02]  /*2d80*/  FFMA R48, R49, R39, R38 ;  /* 0x0000002731307223 */ /* 0x000fc40000000026 */
[C---:B-1----:R-:W-:Y:S02]  /*2d90*/  FFMA R53, R46.reuse, R13, R53 ;  /* 0x0000000d2e357223 */ /* 0x042fe40000000035 */
[----:B------:R-:W-:Y:S02]  /*2da0*/  FFMA R49, R46, R9, R33 ;  /* 0x000000092e317223 */ /* 0x000fe40000000021 */
[----:B------:R-:W-:Y:S02]  /*2db0*/  FFMA R13, R47, R13, R32 ;  /* 0x0000000d2f0d7223 */ /* 0x000fe40000000020 */
[----:B------:R-:W1:Y:S01]  /*2dc0*/  LDS.128 R32, [R3+0x74e0] ;  /* 0x0074e00003207984 */ /* 0x000e620000000c00 */
[-C--:B------:R-:W-:Y:S02]  /*2dd0*/  FFMA R4, R8, R41.reuse, R4 ;  /* 0x0000002908047223 */ /* 0x080fe40000000004 */
[----:B--2---:R-:W-:Y:S02]  /*2de0*/  FFMA R8, R40, R16, R37 ;  /* 0x0000001028087223 */ /* 0x004fe40000000025 */
[----:B------:R-:W-:-:S02]  /*2df0*/  FFMA R16, R16, R41, R36 ;  /* 0x0000002910107223 */ /* 0x000fc40000000024 */
[----:B---3--:R-:W-:Y:S01]  /*2e00*/  FFMA R55, R40, R28, R55 ;  /* 0x0000001c28377223 */ /* 0x008fe20000000037 */
[----:B------:R-:W2:Y:S01]  /*2e10*/  LDS.128 R36, [R3+0x76e0] ;  /* 0x0076e00003247984 */ /* 0x000ea20000000c00 */
[----:B------:R-:W-:Y:S02]  /*2e20*/  FFMA R48, R28, R41, R48 ;  /* 0x000000291c307223 */ /* 0x000fe40000000030 */
[----:B------:R-:W-:Y:S01]  /*2e30*/  FFMA R4, R9, R47, R4 ;  /* 0x0000002f09047223 */ /* 0x000fe20000000004 */
[----:B------:R-:W-:Y:S01]  /*2e40*/  LDS.64 R40, [R2.X8+0x3480] ;  /* 0x0034800002287984 */ /* 0x000fe20000008a00 */
[CC--:B------:R-:W-:Y:S02]  /*2e50*/  FFMA R9, R46.reuse, R17.reuse, R8 ;  /* 0x000000112e097223 */ /* 0x0c0fe40000000008 */
[----:B------:R-:W-:Y:S02]  /*2e60*/  FFMA R16, R47, R17, R16 ;  /* 0x000000112f107223 */ /* 0x000fe40000000010 */
[----:B------:R-:W-:-:S02]  /*2e70*/  FFMA R55, R46, R29, R55 ;  /* 0x0000001d2e377223 */ /* 0x000fc40000000037 */
[----:B------:R-:W-:Y:S02]  /*2e80*/  FFMA R48, R47, R29, R48 ;  /* 0x0000001d2f307223 */ /* 0x000fe40000000030 */
[----:B------:R-:W3:Y:S01]  /*2e90*/  LDS.64 R46, [R2.X8+0x32c0] ;  /* 0x0032c000022e7984 */ /* 0x000ee20000008a00 */
[C---:B------:R-:W-:Y:S02]  /*2ea0*/  FFMA R55, R42.reuse, R30, R55 ;  /* 0x0000001e2a377223 */ /* 0x040fe40000000037 */
[C---:B------:R-:W-:Y:S02]  /*2eb0*/  FFMA R8, R42.reuse, R10, R49 ;  /* 0x0000000a2a087223 */ /* 0x040fe40000000031 */
[----:B------:R-:W-:Y:S02]  /*2ec0*/  FFMA R30, R43, R30, R48 ;  /* 0x0000001e2b1e7223 */ /* 0x000fe40000000030 */
[----:B------:R-:W1:Y:S01]  /*2ed0*/  LDS.64 R48, [R2.X8+0x33a0] ;  /* 0x0033a00002307984 */ /* 0x000e620000008a00 */
[----:B------:R-:W-:-:S02]  /*2ee0*/  FFMA R53, R42, R14, R53 ;  /* 0x0000000e2a357223 */ /* 0x000fc40000000035 */
[----:B------:R-:W-:Y:S02]  /*2ef0*/  FFMA R14, R14, R43, R13 ;  /* 0x0000002b0e0e7223 */ /* 0x000fe4000000000d */
[----:B----4-:R-:W-:Y:S02]  /*2f00*/  FFMA R13, R50, R11, R8 ;  /* 0x0000000b320d7223 */ /* 0x010fe40000000008 */
[-C--:B------:R-:W-:Y:S02]  /*2f10*/  FFMA R9, R42, R18.reuse, R9 ;  /* 0x000000122a097223 */ /* 0x080fe40000000009 */
[----:B------:R-:W-:Y:S02]  /*2f20*/  FFMA R18, R43, R18, R16 ;  /* 0x000000122b127223 */ /* 0x000fe40000000010 */
[----:B------:R-:W-:Y:S02]  /*2f30*/  FFMA R53, R50, R15, R53 ;  /* 0x0000000f32357223 */ /* 0x000fe40000000035 */
[----:B------:R-:W-:-:S02]  /*2f40*/  FFMA R16, R15, R51, R14 ;  /* 0x000000330f107223 */ /* 0x000fc4000000000e */
[----:B-----5:R-:W-:Y:S02]  /*2f50*/  FFMA R17, R20, R6, R13 ;  /* 0x0000000614117223 */ /* 0x020fe4000000000d */
[----:B------:R-:W4:Y:S01]  /*2f60*/  LDS.128 R12, [R3+0x72f0] ;  /* 0x0072f000030c7984 */ /* 0x000f220000000c00 */
[----:B------:R-:W-:Y:S02]  /*2f70*/  FFMA R4, R10, R43, R4 ;  /* 0x0000002b0a047223 */ /* 0x000fe40000000004 */
[----:B0-----:R-:W-:Y:S01]  /*2f80*/  FFMA R53, R6, R24, R53 ;  /* 0x0000001806357223 */ /* 0x001fe20000000035 */
[----:B------:R-:W0:Y:S01]  /*2f90*/  LDS.64 R42, [R2.X8+0x3560] ;  /* 0x00356000022a7984 */ /* 0x000e220000008a00 */
[----:B------:R-:W-:Y:S02]  /*2fa0*/  FFMA R16, R24, R7, R16 ;  /* 0x0000000718107223 */ /* 0x000fe40000000010 */
[C---:B------:R-:W-:Y:S02]  /*2fb0*/  FFMA R29, R50.reuse, R19, R9 ;  /* 0x00000013321d7223 */ /* 0x040fe40000000009 */
[----:B------:R-:W-:-:S02]  /*2fc0*/  FFMA R55, R50, R31, R55 ;  /* 0x0000001f32377223 */ /* 0x000fc40000000037 */
[----:B------:R-:W-:Y:S02]  /*2fd0*/  FFMA R4, R11, R51, R4 ;  /* 0x000000330b047223 */ /* 0x000fe40000000004 */
[C---:B------:R-:W-:Y:S01]  /*2fe0*/  FFMA R28, R51.reuse, R19, R18 ;  /* 0x00000013331c7223 */ /* 0x040fe20000000012 */
[----:B------:R-:W5:Y:S01]  /*2ff0*/  LDS.128 R8, [R3+0x70f0] ;  /* 0x0070f00003087984 */ /* 0x000f620000000c00 */
[----:B------:R-:W-:Y:S02]  /*3000*/  FFMA R50, R51, R31, R30 ;  /* 0x0000001f33327223 */ /* 0x000fe4000000001e */
[C---:B------:R-:W-:Y:S02]  /*3010*/  FFMA R53, R44.reuse, R25, R53 ;  /* 0x000000192c357223 */ /* 0x040fe40000000035 */
[----:B------:R-:W-:Y:S02]  /*3020*/  FFMA R51, R44, R21, R17 ;  /* 0x000000152c337223 */ /* 0x000fe40000000011 */
[----:B------:R-:W-:-:S02]  /*3030*/  FFMA R25, R45, R25, R16 ;  /* 0x000000192d197223 */ /* 0x000fc40000000010 */
[----:B------:R-:W0:Y:S01]  /*3040*/  LDS.128 R16, [R3+0x74f0] ;  /* 0x0074f00003107984 */ /* 0x000e220000000c00 */
[-C--:B------:R-:W-:Y:S02]  /*3050*/  FFMA R4, R20, R7.reuse, R4 ;  /* 0x0000000714047223 */ /* 0x080fe40000000004 */
[----:B-1----:R-:W-:Y:S02]  /*3060*/  FFMA R20, R6, R32, R29 ;  /* 0x0000002006147223 */ /* 0x002fe4000000001d */
[-C--:B------:R-:W-:Y:S02]  /*3070*/  FFMA R32, R32, R7.reuse, R28 ;  /* 0x0000000720207223 */ /* 0x080fe4000000001c */
[----:B------:R-:W1:Y:S01]  /*3080*/  LDS.128 R28, [R3+0x76f0] ;  /* 0x0076f000031c7984 */ /* 0x000e620000000c00 */
[----:B--2---:R-:W-:Y:S02]  /*3090*/  FFMA R55, R6, R36, R55 ;  /* 0x0000002406377223 */ /* 0x004fe40000000037 */
[----:B------:R-:W-:-:S02]  /*30a0*/  FFMA R50, R36, R7, R50 ;  /* 0x0000000724327223 */ /* 0x000fc40000000032 */
[----:B------:R-:W2:Y:S01]  /*30b0*/  LDS.64 R6, [R2.X8+0x3640] ;  /* 0x0036400002067984 */ /* 0x000ea20000008a00 */
[----:B------:R-:W-:Y:S02]  /*30c0*/  FFMA R4, R21, R45, R4 ;  /* 0x0000002d15047223 */ /* 0x000fe40000000004 */
[-C--:B------:R-:W-:Y:S02]  /*30d0*/  FFMA R21, R44, R33.reuse, R20 ;  /* 0x000000212c157223 */ /* 0x080fe40000000014 */
[----:B---3--:R-:W-:Y:S02]  /*30e0*/  FFMA R53, R46, R26, R53 ;  /* 0x0000001a2e357223 */ /* 0x008fe40000000035 */
[----:B------:R-:W-:Y:S02]  /*30f0*/  FFMA R32, R45, R33, R32 ;  /* 0x000000212d207223 */ /* 0x000fe40000000020 */
[----:B------:R-:W-:Y:S02]  /*3100*/  FFMA R26, R26, R47, R25 ;  /* 0x0000002f1a1a7223 */ /* 0x000fe40000000019 */
[----:B------:R-:W-:-:S02]  /*3110*/  FFMA R55, R44, R37, R55 ;  /* 0x000000252c377223 */ /* 0x000fc40000000037 */
[----:B------:R-:W-:Y:S02]  /*3120*/  FFMA R50, R45, R37, R50 ;  /* 0x000000252d327223 */ /* 0x000fe40000000032 */
[----:B------:R-:W3:Y:S01]  /*3130*/  LDS.64 R44, [R2.X8+0x3720] ;  /* 0x00372000022c7984 */ /* 0x000ee20000008a00 */
[CC--:B------:R-:W-:Y:S02]  /*3140*/  FFMA R21, R46.reuse, R34.reuse, R21 ;  /* 0x000000222e157223 */ /* 0x0c0fe40000000015 */
[----:B------:R-:W-:Y:S02]  /*3150*/  FFMA R34, R47, R34, R32 ;  /* 0x000000222f227223 */ /* 0x000fe40000000020 */
[----:B------:R-:W-:Y:S02]  /*3160*/  FFMA R51, R46, R22, R51 ;  /* 0x000000162e337223 */ /* 0x000fe40000000033 */
[----:B------:R-:W-:Y:S02]  /*3170*/  FFMA R4, R22, R47, R4 ;  /* 0x0000002f16047223 */ /* 0x000fe40000000004 */
[----:B------:R-:W-:-:S02]  /*3180*/  FFMA R55, R46, R38, R55 ;  /* 0x000000262e377223 */ /* 0x000fc40000000037 */
[----:B------:R-:W-:Y:S02]  /*3190*/  FFMA R50, R47, R38, R50 ;  /* 0x000000262f327223 */ /* 0x000fe40000000032 */
[C---:B------:R-:W-:Y:S01]  /*31a0*/  FFMA R53, R48.reuse, R27, R53 ;  /* 0x0000001b30357223 */ /* 0x040fe20000000035 */
[----:B------:R-:W-:Y:S01]  /*31b0*/  LDS.64 R46, [R2.X8+0x3800] ;  /* 0x00380000022e7984 */ /* 0x000fe20000008a00 */
[----:B------:R-:W-:Y:S02]  /*31c0*/  FFMA R32, R27, R49, R26 ;  /* 0x000000311b207223 */ /* 0x000fe4000000001a */
[C---:B------:R-:W-:Y:S01]  /*31d0*/  FFMA R51, R48.reuse, R23, R51 ;  /* 0x0000001730337223 */ /* 0x040fe20000000033 */
[----:B------:R-:W2:Y:S01]  /*31e0*/  LDS.128 R24, [R3+0x7300] ;  /* 0x0073000003187984 */ /* 0x000ea20000000c00 */
[----:B------:R-:W-:Y:S02]  /*31f0*/  FFMA R4, R23, R49, R4 ;  /* 0x0000003117047223 */ /* 0x000fe40000000004 */
[----:B------:R-:W-:-:S02]  /*3200*/  FFMA R37, R48, R35, R21 ;  /* 0x0000002330257223 */ /* 0x000fc40000000015 */
[C---:B------:R-:W-:Y:S01]  /*3210*/  FFMA R36, R49.reuse, R35, R34 ;  /* 0x0000002331247223 */ /* 0x040fe20000000022 */
[----:B------:R-:W-:Y:S01]  /*3220*/  LDS.128 R20, [R3+0x7100] ;  /* 0x0071000003147984 */ /* 0x000fe20000000c00 */
[-C--:B------:R-:W-:Y:S02]  /*3230*/  FFMA R55, R48, R39.reuse, R55 ;  /* 0x0000002730377223 */ /* 0x080fe40000000037 */
[----:B------:R-:W-:Y:S02]  /*3240*/  FFMA R50, R49, R39, R50 ;  /* 0x0000002731327223 */ /* 0x000fe40000000032 */
[----:B------:R-:W3:Y:S01]  /*3250*/  LDS.64 R48, [R2.X8+0x38e0] ;  /* 0x0038e00002307984 */ /* 0x000ee20000008a00 */
[----:B----4-:R-:W-:Y:S02]  /*3260*/  FFMA R53, R40, R12, R53 ;  /* 0x0000000c28357223 */ /* 0x010fe40000000035 */
[----:B------:R-:W-:Y:S02]  /*3270*/  FFMA R32, R12, R41, R32 ;  /* 0x000000290c207223 */ /* 0x000fe40000000020 */
[----:B0-----:R-:W-:-:S02]  /*3280*/  FFMA R53, R42, R13, R53 ;  /* 0x0000000d2a357223 */ /* 0x001fc40000000035 */
[----:B------:R-:W-:Y:S02]  /*3290*/  FFMA R13, R43, R13, R32 ;  /* 0x0000000d2b0d7223 */ /* 0x000fe40000000020 */
[----:B------:R-:W0:Y:S01]  /*32a0*/  LDS.128 R32, [R3+0x7500] ;  /* 0x0075000003207984 */ /* 0x000e220000000c00 */
[C---:B-----5:R-:W-:Y:S02]  /*32b0*/  FFMA R51, R8.reuse, R40, R51 ;  /* 0x0000002808337223 */ /* 0x060fe40000000033 */
[-C--:B------:R-:W-:Y:S02]  /*32c0*/  FFMA R4, R8, R41.reuse, R4 ;  /* 0x0000002908047223 */ /* 0x080fe40000000004 */
[----:B------:R-:W-:Y:S02]  /*32d0*/  FFMA R8, R40, R16, R37 ;  /* 0x0000001028087223 */ /* 0x000fe40000000025 */
[----:B------:R-:W-:Y:S02]  /*32e0*/  FFMA R16, R16, R41, R36 ;  /* 0x0000002910107223 */ /* 0x000fe40000000024 */
[----:B------:R-:W4:Y:S01]  /*32f0*/  LDS.128 R36, [R3+0x7700] ;  /* 0x0077000003247984 */ /* 0x000f220000000c00 */
[----:B-1----:R-:W-:-:S02]  /*3300*/  FFMA R55, R40, R28, R55 ;  /* 0x0000001c28377223 */ /* 0x002fc40000000037 */
[----:B------:R-:W-:Y:S02]  /*3310*/  FFMA R50, R28, R41, R50 ;  /* 0x000000291c327223 */ /* 0x000fe40000000032 */
[C---:B------:R-:W-:Y:S01]  /*3320*/  FFMA R51, R42.reuse, R9, R51 ;  /* 0x000000092a337223 */ /* 0x040fe20000000033 */
[----:B------:R-:W1:Y:S01]  /*3330*/  LDS.64 R40, [R2.X8+0x39c0] ;  /* 0x0039c00002287984 */ /* 0x000e620000008a00 */
[----:B------:R-:W-:Y:S02]  /*3340*/  FFMA R4, R9, R43, R4 ;  /* 0x0000002b09047223 */ /* 0x000fe40000000004 */
[CC--:B------:R-:W-:Y:S02]  /*3350*/  FFMA R9, R42.reuse, R17.reuse, R8 ;  /* 0x000000112a097223 */ /* 0x0c0fe40000000008 */
[----:B------:R-:W-:Y:S02]  /*3360*/  FFMA R16, R43, R17, R16 ;  /* 0x000000112b107223 */ /* 0x000fe40000000010 */
[----:B------:R-:W-:-:S02]  /*3370*/  FFMA R55, R42, R29, R55 ;  /* 0x0000001d2a377223 */ /* 0x000fc40000000037 */
[----:B------:R-:W-:Y:S02]  /*3380*/  FFMA R50, R43, R29, R50 ;  /* 0x0000001d2b327223 */ /* 0x000fe40000000032 */
[----:B--2---:R-:W-:Y:S01]  /*3390*/  FFMA R53, R6, R14, R53 ;  /* 0x0000000e06357223 */ /* 0x004fe20000000035 */
[----:B------:R-:W-:Y:S01]  /*33a0*/  LDS.64 R42, [R2.X8+0x3b80] ;  /* 0x003b8000022a7984 */ /* 0x000fe20000008a00 */
[-C--:B------:R-:W-:Y:S02]  /*33b0*/  FFMA R14, R14, R7.reuse, R13 ;  /* 0x000000070e0e7223 */ /* 0x080fe4000000000d */
[C---:B------:R-:W-:Y:S02]  /*33c0*/  FFMA R9, R6.reuse, R18, R9 ;  /* 0x0000001206097223 */ /* 0x040fe40000000009 */
[----:B------:R-:W-:Y:S02]  /*33d0*/  FFMA R51, R6, R10, R51 ;  /* 0x0000000a06337223 */ /* 0x000fe40000000033 */
[----:B------:R-:W-:-:S02]  /*33e0*/  FFMA R4, R10, R7, R4 ;  /* 0x000000070a047223 */ /* 0x000fc40000000004 */
[C---:B------:R-:W-:Y:S02]  /*33f0*/  FFMA R18, R7.reuse, R18, R16 ;  /* 0x0000001207127223 */ /* 0x040fe40000000010 */
[-C--:B------:R-:W-:Y:S02]  /*3400*/  FFMA R55, R6, R30.reuse, R55 ;  /* 0x0000001e06377223 */ /* 0x080fe40000000037 */
[----:B------:R-:W-:Y:S02]  /*3410*/  FFMA R50, R7, R30, R50 ;  /* 0x0000001e07327223 */ /* 0x000fe40000000032 */
[----:B------:R-:W2:Y:S01]  /*3420*/  LDS.64 R6, [R2.X8+0x3aa0] ;  /* 0x003aa00002067984 */ /* 0x000ea20000008a00 */
[C---:B---3--:R-:W-:Y:S02]  /*3430*/  FFMA R53, R44.reuse, R15, R53 ;  /* 0x0000000f2c357223 */ /* 0x048fe40000000035 */
[----:B------:R-:W-:Y:S02]  /*3440*/  FFMA R16, R15, R45, R14 ;  /* 0x0000002d0f107223 */ /* 0x000fe4000000000e */
[----:B------:R-:W3:Y:S01]  /*3450*/  LDS.128 R12, [R3+0x7310] ;  /* 0x00731000030c7984 */ /* 0x000ee20000000c00 */
[----:B------:R-:W-:-:S02]  /*3460*/  FFMA R51, R44, R11, R51 ;  /* 0x0000000b2c337223 */ /* 0x000fc40000000033 */
[----:B------:R-:W-:Y:S02]  /*3470*/  FFMA R4, R11, R45, R4 ;  /* 0x0000002d0b047223 */ /* 0x000fe40000000004 */
[CC--:B------:R-:W-:Y:S02]  /*3480*/  FFMA R29, R44.reuse, R19.reuse, R9 ;  /* 0x000000132c1d7223 */ /* 0x0c0fe40000000009 */
[C---:B------:R-:W-:Y:S01]  /*3490*/  FFMA R28, R45.reuse, R19, R18 ;  /* 0x000000132d1c7223 */ /* 0x040fe20000000012 */
[----:B------:R-:W-:Y:S01]  /*34a0*/  LDS.128 R8, [R3+0x7110] ;  /* 0x0071100003087984 */ /* 0x000fe20000000c00 */
[-C--:B------:R-:W-:Y:S02]  /*34b0*/  FFMA R55, R44, R31.reuse, R55 ;  /* 0x0000001f2c377223 */ /* 0x080fe40000000037 */
[----:B------:R-:W-:Y:S02]  /*34c0*/  FFMA R50, R45, R31, R50 ;  /* 0x0000001f2d327223 */ /* 0x000fe40000000032 */
[----:B------:R-:W-:Y:S01]  /*34d0*/  FFMA R53, R46, R24, R53 ;  /* 0x000000182e357223 */ /* 0x000fe20000000035 */
[----:B------:R-:W5:Y:S01]  /*34e0*/  LDS.64 R44, [R2.X8+0x3c60] ;  /* 0x003c6000022c7984 */ /* 0x000f620000008a00 */
[----:B------:R-:W-:-:S02]  /*34f0*/  FFMA R16, R24, R47, R16 ;  /* 0x0000002f18107223 */ /* 0x000fc40000000010 */
[-C--:B------:R-:W-:Y:S02]  /*3500*/  FFMA R53, R48, R25.reuse, R53 ;  /* 0x0000001930357223 */ /* 0x080fe40000000035 */
[----:B------:R-:W-:Y:S02]  /*3510*/  FFMA R25, R49, R25, R16 ;  /* 0x0000001931197223 */ /* 0x000fe40000000010 */
[----:B------:R-:W2:Y:S01]  /*3520*/  LDS.128 R16, [R3+0x7510] ;  /* 0x0075100003107984 */ /* 0x000ea20000000c00 */
[C---:B------:R-:W-:Y:S02]  /*3530*/  FFMA R51, R20.reuse, R46, R51 ;  /* 0x0000002e14337223 */ /* 0x040fe40000000033 */
[-C--:B------:R-:W-:Y:S02]  /*3540*/  FFMA R4, R20, R47.reuse, R4 ;  /* 0x0000002f14047223 */ /* 0x080fe40000000004 */
[----:B0-----:R-:W-:Y:S02]  /*3550*/  FFMA R20, R46, R32, R29 ;  /* 0x000000202e147223 */ /* 0x001fe4000000001d */
[----:B------:R-:W-:-:S02]  /*3560*/  FFMA R32, R32, R47, R28 ;  /* 0x0000002f20207223 */ /* 0x000fc4000000001c */
[----:B------:R-:W0:Y:S01]  /*3570*/  LDS.128 R28, [R3+0x7710] ;  /* 0x00771000031c7984 */ /* 0x000e220000000c00 */
[----:B----4-:R-:W-:Y:S02]  /*3580*/  FFMA R55, R46, R36, R55 ;  /* 0x000000242e377223 */ /* 0x010fe40000000037 */
[----:B------:R-:W-:Y:S02]  /*3590*/  FFMA R50, R36, R47, R50 ;  /* 0x0000002f24327223 */ /* 0x000fe40000000032 */
[C---:B------:R-:W-:Y:S01]  /*35a0*/  FFMA R51, R48.reuse, R21, R51 ;  /* 0x0000001530337223 */ /* 0x040fe20000000033 */
[----:B------:R-:W4:Y:S01]  /*35b0*/  LDS.64 R46, [R2.X8+0x3d40] ;  /* 0x003d4000022e7984 */ /* 0x000f220000008a00 */
[----:B------:R-:W-:Y:S02]  /*35c0*/  FFMA R4, R21, R49, R4 ;  /* 0x0000003115047223 */ /* 0x000fe40000000004 */
[-C--:B------:R-:W-:Y:S02]  /*35d0*/  FFMA R21, R48, R33.reuse, R20 ;  /* 0x0000002130157223 */ /* 0x080fe40000000014 */
[----:B------:R-:W-:-:S02]  /*35e0*/  FFMA R32, R49, R33, R32 ;  /* 0x0000002131207223 */ /* 0x000fc40000000020 */
[-C--:B------:R-:W-:Y:S02]  /*35f0*/  FFMA R55, R48, R37.reuse, R55 ;  /* 0x0000002530377223 */ /* 0x080fe40000000037 */
[----:B------:R-:W-:Y:S02]  /*3600*/  FFMA R50, R49, R37, R50 ;  /* 0x0000002531327223 */ /* 0x000fe40000000032 */
[----:B-1----:R-:W-:Y:S01]  /*3610*/  FFMA R53, R40, R26, R53 ;  /* 0x0000001a28357223 */ /* 0x002fe20000000035 */
[----:B------:R-:W-:Y:S01]  /*3620*/  LDS.64 R48, [R2.X8+0x3fe0] ;  /* 0x003fe00002307984 */ /* 0x000fe20000008a00 */
[----:B------:R-:W-:Y:S02]  /*3630*/  FFMA R26, R26, R41, R25 ;  /* 0x000000291a1a7223 */ /* 0x000fe40000000019 */
[C---:B------:R-:W-:Y:S02]  /*3640*/  FFMA R21, R40.reuse, R34, R21 ;  /* 0x0000002228157223 */ /* 0x040fe40000000015 */
[----:B------:R-:W-:-:S02]  /*3650*/  FFMA R51, R40, R22, R51 ;  /* 0x0000001628337223 */ /* 0x000fc40000000033 */
[----:B------:R-:W-:Y:S02]  /*3660*/  FFMA R4, R22, R41, R4 ;  /* 0x0000002916047223 */ /* 0x000fe40000000004 */
[C---:B------:R-:W-:Y:S02]  /*3670*/  FFMA R34, R41.reuse, R34, R32 ;  /* 0x0000002229227223 */ /* 0x040fe40000000020 */
[-C--:B------:R-:W-:Y:S02]  /*3680*/  FFMA R55, R40, R38.reuse, R55 ;  /* 0x0000002628377223 */ /* 0x080fe40000000037 */
[----:B------:R-:W-:Y:S02]  /*3690*/  FFMA R50, R41, R38, R50 ;  /* 0x0000002629327223 */ /* 0x000fe40000000032 */
[----:B------:R-:W1:Y:S01]  /*36a0*/  LDS.64 R40, [R2.X8+0x3e20] ;  /* 0x003e200002287984 */ /* 0x000e620000008a00 */
[----:B--2---:R-:W-:Y:S02]  /*36b0*/  FFMA R51, R6, R23, R51 ;  /* 0x0000001706337223 */ /* 0x004fe40000000033 */
[----:B------:R-:W-:-:S02]  /*36c0*/  FFMA R4, R23, R7, R4 ;  /* 0x0000000717047223 */ /* 0x000fc40000000004 */
[C---:B------:R-:W-:Y:S02]  /*36d0*/  FFMA R53, R6.reuse, R27, R53 ;  /* 0x0000001b06357223 */ /* 0x040fe40000000035 */
[----:B------:R-:W-:Y:S02]  /*36e0*/  FFMA R32, R27, R7, R26 ;  /* 0x000000071b207223 */ /* 0x000fe4000000001a */
[CC--:B------:R-:W-:Y:S01]  /*36f0*/  FFMA R37, R6.reuse, R35.reuse, R21 ;  /* 0x0000002306257223 */ /* 0x0c0fe20000000015 */
[----:B------:R-:W-:Y:S01]  /*3700*/  LDS.128 R24, [R3+0x7320] ;  /* 0x0073200003187984 */ /* 0x000fe20000000c00 */
[C---:B------:R-:W-:Y:S02]  /*3710*/  FFMA R36, R7.reuse, R35, R34 ;  /* 0x0000002307247223 */ /* 0x040fe40000000022 */
[-C--:B------:R-:W-:Y:S01]  /*3720*/  FFMA R55, R6, R39.reuse, R55 ;  /* 0x0000002706377223 */ /* 0x080fe20000000037 */
[----:B------:R-:W-:Y:S01]  /*3730*/  LDS.128 R20, [R3+0x7120] ;  /* 0x0071200003147984 */ /* 0x000fe20000000c00 */
[----:B------:R-:W-:-:S02]  /*3740*/  FFMA R50, R7, R39, R50 ;  /* 0x0000002707327223 */ /* 0x000fc40000000032 */
[----:B---3--:R-:W-:Y:S01]  /*3750*/  FFMA R53, R42, R12, R53 ;  /* 0x0000000c2a357223 */ /* 0x008fe20000000035 */
[----:B------:R-:W2:Y:S01]  /*3760*/  LDS.64 R6, [R2.X8+0x3f00] ;  /* 0x003f000002067984 */ /* 0x000ea20000008a00 */
[----:B------:R-:W-:Y:S02]  /*3770*/  FFMA R32, R12, R43, R32 ;  /* 0x0000002b0c207223 */ /* 0x000fe40000000020 */
[-C--:B-----5:R-:W-:Y:S02]  /*3780*/  FFMA R53, R44, R13.reuse, R53 ;  /* 0x0000000d2c357223 */ /* 0x0a0fe40000000035 */
[----:B------:R-:W-:Y:S02]  /*3790*/  FFMA R13, R45, R13, R32 ;  /* 0x0000000d2d0d7223 */ /* 0x000fe40000000020 */
[----:B------:R-:W3:Y:S01]  /*37a0*/  LDS.128 R32, [R3+0x7520] ;  /* 0x0075200003207984 */ /* 0x000ee20000000c00 */
[C---:B------:R-:W-:Y:S02]  /*37b0*/  FFMA R51, R8.reuse, R42, R51 ;  /* 0x0000002a08337223 */ /* 0x040fe40000000033 */
[----:B------:R-:W-:-:S02]  /*37c0*/  FFMA R4, R8, R43, R4 ;  /* 0x0000002b08047223 */ /* 0x000fc40000000004 */
[----:B------:R-:W-:Y:S02]  /*37d0*/  FFMA R8, R42, R16, R37 ;  /* 0x000000102a087223 */ /* 0x000fe40000000025 */
[-C--:B------:R-:W-:Y:S02]  /*37e0*/  FFMA R16, R16, R43.reuse, R36 ;  /* 0x0000002b10107223 */ /* 0x080fe40000000024 */
[----:B------:R-:W5:Y:S01]  /*37f0*/  LDS.128 R36, [R3+0x7720] ;  /* 0x0077200003247984 */ /* 0x000f620000000c00 */
[----:B0-----:R-:W-:Y:S02]  /*3800*/  FFMA R55, R42, R28, R55 ;  /* 0x0000001c2a377223 */ /* 0x001fe40000000037 */
[----:B------:R-:W-:Y:S02]  /*3810*/  FFMA R50, R28, R43, R50 ;  /* 0x0000002b1c327223 */ /* 0x000fe40000000032 */
[----:B------:R-:W0:Y:S01]  /*3820*/  LDS.64 R42, [R2.X8+0x40c0] ;  /* 0x0040c000022a7984 */ /* 0x000e220000008a00 */
[----:B------:R-:W-:-:S02]  /*3830*/  FFMA R51, R44, R9, R51 ;  /* 0x000000092c337223 */ /* 0x000fc40000000033 */
[----:B------:R-:W-:Y:S02]  /*3840*/  FFMA R4, R9, R45, R4 ;  /* 0x0000002d09047223 */ /* 0x000fe40000000004 */
[CC--:B------:R-:W-:Y:S02]  /*3850*/  FFMA R9, R44.reuse, R17.reuse, R8 ;  /* 0x000000112c097223 */ /* 0x0c0fe40000000008 */
[C---:B------:R-:W-:Y:S02]  /*3860*/  FFMA R16, R45.reuse, R17, R16 ;  /* 0x000000112d107223 */ /* 0x040fe40000000010 */
[-C--:B------:R-:W-:Y:S02]  /*3870*/  FFMA R55, R44, R29.reuse, R55 ;  /* 0x0000001d2c377223 */ /* 0x080fe40000000037 */
[----:B------:R-:W-:Y:S02]  /*3880*/  FFMA R50, R45, R29, R50 ;  /* 0x0000001d2d327223 */ /* 0x000fe40000000032 */
[----:B----4-:R-:W-:Y:S01]  /*3890*/  FFMA R53, R46, R14, R53 ;  /* 0x0000000e2e357223 */ /* 0x010fe20000000035 */
[----:B------:R-:W-:Y:S01]  /*38a0*/  LDS.64 R44, [R2.X8+0x4360] ;  /* 0x00436000022c7984 */ /* 0x000fe20000008a00 */
[----:B------:R-:W-:-:S02]  /*38b0*/  FFMA R14, R14, R47, R13 ;  /* 0x0000002f0e0e7223 */ /* 0x000fc4000000000d */
[C---:B------:R-:W-:Y:S02]  /*38c0*/  FFMA R9, R46.reuse, R18, R9 ;  /* 0x000000122e097223 */ /* 0x040fe40000000009 */
[----:B------:R-:W-:Y:S02]  /*38d0*/  FFMA R51, R46, R10, R51 ;  /* 0x0000000a2e337223 */ /* 0x000fe40000000033 */
[----:B------:R-:W-:Y:S02]  /*38e0*/  FFMA R4, R10, R47, R4 ;  /* 0x0000002f0a047223 */ /* 0x000fe40000000004 */
[C---:B------:R-:W-:Y:S02]  /*38f0*/  FFMA R18, R47.reuse, R18, R16 ;  /* 0x000000122f127223 */ /* 0x040fe40000000010 */
[-C--:B------:R-:W-:Y:S02]  /*3900*/  FFMA R55, R46, R30.reuse, R55 ;  /* 0x0000001e2e377223 */ /* 0x080fe40000000037 */
[----:B------:R-:W-:-:S02]  /*3910*/  FFMA R50, R47, R30, R50 ;  /* 0x0000001e2f327223 */ /* 0x000fc40000000032 */
[----:B------:R-:W4:Y:S01]  /*3920*/  LDS.64 R46, [R2.X8+0x41a0] ;  /* 0x0041a000022e7984 */ /* 0x000f220000008a00 */
[C---:B-1----:R-:W-:Y:S02]  /*3930*/  FFMA R53, R40.reuse, R15, R53 ;  /* 0x0000000f28357223 */ /* 0x042fe40000000035 */
[----:B------:R-:W-:Y:S02]  /*3940*/  FFMA R16, R15, R41, R14 ;  /* 0x000000290f107223 */ /* 0x000fe4000000000e */
[C---:B------:R-:W-:Y:S01]  /*3950*/  FFMA R51, R40.reuse, R11, R51 ;  /* 0x0000000b28337223 */ /* 0x040fe20000000033 */
[----:B------:R-:W-:Y:S01]  /*3960*/  LDS.128 R12, [R3+0x7330] ;  /* 0x00733000030c7984 */ /* 0x000fe20000000c00 */
[----:B------:R-:W-:Y:S02]  /*3970*/  FFMA R4, R11, R41, R4 ;  /* 0x000000290b047223 */ /* 0x000fe40000000004 */
[CC--:B------:R-:W-:Y:S02]  /*3980*/  FFMA R29, R40.reuse, R19.reuse, R9 ;  /* 0x00000013281d7223 */ /* 0x0c0fe40000000009 */
[----:B------:R-:W-:Y:S01]  /*3990*/  FFMA R28, R41, R19, R18 ;  /* 0x00000013291c7223 */ /* 0x000fe20000000012 */
[----:B------:R-:W-:Y:S01]  /*39a0*/  LDS.128 R8, [R3+0x7130] ;  /* 0x0071300003087984 */ /* 0x000fe20000000c00 */
[----:B------:R-:W-:-:S02]  /*39b0*/  FFMA R55, R40, R31, R55 ;  /* 0x0000001f28377223 */ /* 0x000fc40000000037 */
[----:B------:R-:W-:Y:S02]  /*39c0*/  FFMA R50, R41, R31, R50 ;  /* 0x0000001f29327223 */ /* 0x000fe40000000032 */
[----:B------:R-:W1:Y:S01]  /*39d0*/  LDS.64 R40, [R2.X8+0x4280] ;  /* 0x0042800002287984 */ /* 0x000e620000008a00 */
[----:B--2---:R-:W-:Y:S02]  /*39e0*/  FFMA R53, R6, R24, R53 ;  /* 0x0000001806357223 */ /* 0x004fe40000000035 */
[----:B------:R-:W-:Y:S02]  /*39f0*/  FFMA R16, R24, R7, R16 ;  /* 0x0000000718107223 */ /* 0x000fe40000000010 */
[-C--:B------:R-:W-:Y:S02]  /*3a00*/  FFMA R53, R48, R25.reuse, R53 ;  /* 0x0000001930357223 */ /* 0x080fe40000000035 */
[----:B------:R-:W-:Y:S02]  /*3a10*/  FFMA R25, R49, R25, R16 ;  /* 0x0000001931197223 */ /* 0x000fe40000000010 */
[----:B------:R-:W2:Y:S01]  /*3a20*/  LDS.128 R16, [R3+0x7530] ;  /* 0x0075300003107984 */ /* 0x000ea20000000c00 */
[----:B------:R-:W-:-:S02]  /*3a30*/  FFMA R51, R20, R6, R51 ;  /* 0x0000000614337223 */ /* 0x000fc40000000033 */
[-C--:B------:R-:W-:Y:S02]  /*3a40*/  FFMA R4, R20, R7.reuse, R4 ;  /* 0x0000000714047223 */ /* 0x080fe40000000004 */
[----:B---3--:R-:W-:Y:S02]  /*3a50*/  FFMA R20, R6, R32, R29 ;  /* 0x0000002006147223 */ /* 0x008fe4000000001d */
[-C--:B------:R-:W-:Y:S02]  /*3a60*/  FFMA R32, R32, R7.reuse, R28 ;  /* 0x0000000720207223 */ /* 0x080fe4000000001c */
[----:B------:R-:W3:Y:S01]  /*3a70*/  LDS.128 R28, [R3+0x7730] ;  /* 0x00773000031c7984 */ /* 0x000ee20000000c00 */
[----:B-----5:R-:W-:Y:S02]  /*3a80*/  FFMA R55, R6, R36, R55 ;  /* 0x0000002406377223 */ /* 0x020fe40000000037 */
[----:B------:R-:W-:Y:S02]  /*3a90*/  FFMA R50, R36, R7, R50 ;  /* 0x0000000724327223 */ /* 0x000fe40000000032 */
[----:B------:R-:W-:-:S02]  /*3aa0*/  FFMA R51, R48, R21, R51 ;  /* 0x0000001530337223 */ /* 0x000fc40000000033 */
[----:B------:R-:W-:Y:S02]  /*3ab0*/  FFMA R4, R21, R49, R4 ;  /* 0x0000003115047223 */ /* 0x000fe40000000004 */
[CC--:B------:R-:W-:Y:S02]  /*3ac0*/  FFMA R7, R48.reuse, R33.reuse, R20 ;  /* 0x0000002130077223 */ /* 0x0c0fe40000000014 */
[C---:B------:R-:W-:Y:S02]  /*3ad0*/  FFMA R32, R49.reuse, R33, R32 ;  /* 0x0000002131207223 */ /* 0x040fe40000000020 */
[-C--:B------:R-:W-:Y:S02]  /*3ae0*/  FFMA R55, R48, R37.reuse, R55 ;  /* 0x0000002530377223 */ /* 0x080fe40000000037 */
[----:B------:R-:W-:Y:S02]  /*3af0*/  FFMA R50, R49, R37, R50 ;  /* 0x0000002531327223 */ /* 0x000fe40000000032 */
[----:B------:R-:W5:Y:S01]  /*3b00*/  LDS.64 R48, [R2.X8+0x4440] ;  /* 0x0044400002307984 */ /* 0x000f620000008a00 */
[----:B0-----:R-:W-:-:S02]  /*3b10*/  FFMA R55, R42, R38, R55 ;  /* 0x000000262a377223 */ /* 0x001fc40000000037 */
[C---:B------:R-:W-:Y:S02]  /*3b20*/  FFMA R6, R42.reuse, R22, R51 ;  /* 0x000000162a067223 */ /* 0x040fe40000000033 */
[----:B------:R-:W-:Y:S02]  /*3b30*/  FFMA R38, R43, R38, R50 ;  /* 0x000000262b267223 */ /* 0x000fe40000000032 */
[----:B------:R-:W0:Y:S01]  /*3b40*/  LDS.64 R50, [R2.X8+0x4520] ;  /* 0x0045200002327984 */ /* 0x000e220000008a00 */
[----:B------:R-:W-:Y:S02]  /*3b50*/  FFMA R7, R42, R34, R7 ;  /* 0x000000222a077223 */ /* 0x000fe40000000007 */
[-C--:B------:R-:W-:Y:S02]  /*3b60*/  FFMA R4, R22, R43.reuse, R4 ;  /* 0x0000002b16047223 */ /* 0x080fe40000000004 */
[----:B------:R-:W-:Y:S02]  /*3b70*/  FFMA R53, R42, R26, R53 ;  /* 0x0000001a2a357223 */ /* 0x000fe40000000035 */
[----:B------:R-:W-:-:S02]  /*3b80*/  FFMA R26, R26, R43, R25 ;  /* 0x0000002b1a1a7223 */ /* 0x000fc40000000019 */
[----:B------:R-:W-:Y:S02]  /*3b90*/  FFMA R34, R43, R34, R32 ;  /* 0x000000222b227223 */ /* 0x000fe40000000020 */
[C---:B----4-:R-:W-:Y:S01]  /*3ba0*/  FFMA R25, R46.reuse, R23, R6 ;  /* 0x000000172e197223 */ /* 0x050fe20000000006 */
[----:B------:R-:W-:Y:S01]  /*3bb0*/  LDS.64 R42, [R2.X8+0x46e0] ;  /* 0x0046e000022a7984 */ /* 0x000fe20000008a00 */
[----:B------:R-:W-:Y:S02]  /*3bc0*/  FFMA R4, R23, R47, R4 ;  /* 0x0000002f17047223 */ /* 0x000fe40000000004 */
[C---:B------:R-:W-:Y:S01]  /*3bd0*/  FFMA R37, R46.reuse, R35, R7 ;  /* 0x000000232e257223 */ /* 0x040fe20000000007 */
[----:B------:R-:W-:Y:S01]  /*3be0*/  LDS.128 R20, [R3+0x7140] ;  /* 0x0071400003147984 */ /* 0x000fe20000000c00 */
[----:B------:R-:W-:Y:S02]  /*3bf0*/  FFMA R53, R46, R27, R53 ;  /* 0x0000001b2e357223 */ /* 0x000fe40000000035 */
[----:B------:R-:W-:Y:S01]  /*3c00*/  FFMA R32, R27, R47, R26 ;  /* 0x0000002f1b207223 */ /* 0x000fe2000000001a */
[----:B------:R-:W4:Y:S01]  /*3c10*/  LDS.64 R6, [R2.X8+0x4600] ;  /* 0x0046000002067984 */ /* 0x000f220000008a00 */
[----:B-1----:R-:W-:-:S02]  /*3c20*/  FFMA R33, R8, R40, R25 ;  /* 0x0000002808217223 */ /* 0x002fc40000000019 */
[----:B------:R-:W-:Y:S01]  /*3c30*/  FFMA R53, R40, R12, R53 ;  /* 0x0000000c28357223 */ /* 0x000fe20000000035 */
[----:B------:R-:W1:Y:S01]  /*3c40*/  LDS.128 R24, [R3+0x7340] ;  /* 0x0073400003187984 */ /* 0x000e620000000c00 */
[----:B------:R-:W-:Y:S02]  /*3c50*/  FFMA R32, R12, R41, R32 ;  /* 0x000000290c207223 */ /* 0x000fe40000000020 */
[C---:B------:R-:W-:Y:S02]  /*3c60*/  FFMA R36, R47.reuse, R35, R34 ;  /* 0x000000232f247223 */ /* 0x040fe40000000022 */
[-C--:B------:R-:W-:Y:S02]  /*3c70*/  FFMA R55, R46, R39.reuse, R55 ;  /* 0x000000272e377223 */ /* 0x080fe40000000037 */
[----:B------:R-:W-:Y:S02]  /*3c80*/  FFMA R46, R47, R39, R38 ;  /* 0x000000272f2e7223 */ /* 0x000fe40000000026 */
[----:B------:R-:W-:-:S02]  /*3c90*/  FFMA R53, R44, R13, R53 ;  /* 0x0000000d2c357223 */ /* 0x000fc40000000035 */
[----:B------:R-:W-:Y:S02]  /*3ca0*/  FFMA R4, R8, R41, R4 ;  /* 0x0000002908047223 */ /* 0x000fe40000000004 */
[----:B------:R-:W-:Y:S02]  /*3cb0*/  FFMA R47, R44, R9, R33 ;  /* 0x000000092c2f7223 */ /* 0x000fe40000000021 */
[----:B------:R-:W-:Y:S02]  /*3cc0*/  FFMA R13, R45, R13, R32 ;  /* 0x0000000d2d0d7223 */ /* 0x000fe40000000020 */
[----:B------:R-:W1:Y:S01]  /*3cd0*/  LDS.128 R32, [R3+0x7540] ;  /* 0x0075400003207984 */ /* 0x000e620000000c00 */
[----:B--2---:R-:W-:Y:S02]  /*3ce0*/  FFMA R8, R40, R16, R37 ;  /* 0x0000001028087223 */ /* 0x004fe40000000025 */
[----:B------:R-:W-:Y:S02]  /*3cf0*/  FFMA R16, R16, R41, R36 ;  /* 0x0000002910107223 */ /* 0x000fe40000000024 */
[----:B------:R-:W2:Y:S01]  /*3d00*/  LDS.128 R36, [R3+0x7740] ;  /* 0x0077400003247984 */ /* 0x000ea20000000c00 */
[----:B---3--:R-:W-:-:S02]  /*3d10*/  FFMA R55, R40, R28, R55 ;  /* 0x0000001c28377223 */ /* 0x008fc40000000037 */
[----:B------:R-:W-:Y:S02]  /*3d20*/  FFMA R46, R28, R41, R46 ;  /* 0x000000291c2e7223 */ /* 0x000fe4000000002e */
[----:B------:R-:W-:Y:S01]  /*3d30*/  FFMA R4, R9, R45, R4 ;  /* 0x0000002d09047223 */ /* 0x000fe20000000004 */
[----:B------:R-:W-:Y:S01]  /*3d40*/  LDS.64 R40, [R2.X8+0x4980] ;  /* 0x0049800002287984 */ /* 0x000fe20000008a00 */
[CC--:B------:R-:W-:Y:S02]  /*3d50*/  FFMA R9, R44.reuse, R17.reuse, R8 ;  /* 0x000000112c097223 */ /* 0x0c0fe40000000008 */
[C---:B------:R-:W-:Y:S02]  /*3d60*/  FFMA R16, R45.reuse, R17, R16 ;  /* 0x000000112d107223 */ /* 0x040fe40000000010 */
[-C--:B------:R-:W-:Y:S02]  /*3d70*/  FFMA R55, R44, R29.reuse, R55 ;  /* 0x0000001d2c377223 */ /* 0x080fe40000000037 */
[----:B------:R-:W-:-:S02]  /*3d80*/  FFMA R46, R45, R29, R46 ;  /* 0x0000001d2d2e7223 */ /* 0x000fc4000000002e */
[----:B------:R-:W3:Y:S01]  /*3d90*/  LDS.64 R44, [R2.X8+0x47c0] ;  /* 0x0047c000022c7984 */ /* 0x000ee20000008a00 */
[C---:B-----5:R-:W-:Y:S02]  /*3da0*/  FFMA R53, R48.reuse, R14, R53 ;  /* 0x0000000e30357223 */ /* 0x060fe40000000035 */
[C---:B------:R-:W-:Y:S02]  /*3db0*/  FFMA R9, R48.reuse, R18, R9 ;  /* 0x0000001230097223 */ /* 0x040fe40000000009 */
[----:B------:R-:W-:Y:S02]  /*3dc0*/  FFMA R47, R48, R10, R47 ;  /* 0x0000000a302f7223 */ /* 0x000fe4000000002f */
[-C--:B------:R-:W-:Y:S02]  /*3dd0*/  FFMA R4, R10, R49.reuse, R4 ;  /* 0x000000310a047223 */ /* 0x080fe40000000004 */
[----:B------:R-:W-:Y:S02]  /*3de0*/  FFMA R14, R14, R49, R13 ;  /* 0x000000310e0e7223 */ /* 0x000fe4000000000d */
[----:B------:R-:W-:-:S02]  /*3df0*/  FFMA R18, R49, R18, R16 ;  /* 0x0000001231127223 */ /* 0x000fc40000000010 */
[-C--:B------:R-:W-:Y:S02]  /*3e00*/  FFMA R55, R48, R30.reuse, R55 ;  /* 0x0000001e30377223 */ /* 0x080fe40000000037 */
[----:B------:R-:W-:Y:S02]  /*3e10*/  FFMA R46, R49, R30, R46 ;  /* 0x0000001e312e7223 */ /* 0x000fe4000000002e */
[----:B------:R-:W5:Y:S01]  /*3e20*/  LDS.64 R48, [R2.X8+0x48a0] ;  /* 0x0048a00002307984 */ /* 0x000f620000008a00 */
[C---:B0-----:R-:W-:Y:S02]  /*3e30*/  FFMA R47, R50.reuse, R11, R47 ;  /* 0x0000000b322f7223 */ /* 0x041fe4000000002f */
[----:B------:R-:W-:Y:S02]  /*3e40*/  FFMA R4, R11, R51, R4 ;  /* 0x000000330b047223 */ /* 0x000fe40000000004 */
[C---:B------:R-:W-:Y:S02]  /*3e50*/  FFMA R29, R50.reuse, R19, R9 ;  /* 0x00000013321d7223 */ /* 0x040fe40000000009 */
[----:B------:R-:W0:Y:S01]  /*3e60*/  LDS.128 R8, [R3+0x7150] ;  /* 0x0071500003087984 */ /* 0x000e220000000c00 */
[----:B------:R-:W-:-:S02]  /*3e70*/  FFMA R53, R50, R15, R53 ;  /* 0x0000000f32357223 */ /* 0x000fc40000000035 */
[----:B------:R-:W-:Y:S02]  /*3e80*/  FFMA R16, R15, R51, R14 ;  /* 0x000000330f107223 */ /* 0x000fe4000000000e */
[----:B------:R-:W0:Y:S01]  /*3e90*/  LDS.128 R12, [R3+0x7350] ;  /* 0x00735000030c7984 */ /* 0x000e220000000c00 */
[-C--:B------:R-:W-:Y:S02]  /*3ea0*/  FFMA R55, R50, R31.reuse, R55 ;  /* 0x0000001f32377223 */ /* 0x080fe40000000037 */
[----:B------:R-:W-:Y:S02]  /*3eb0*/  FFMA R50, R51, R31, R46 ;  /* 0x0000001f33327223 */ /* 0x000fe4000000002e */
[----:B----4-:R-:W-:Y:S02]  /*3ec0*/  FFMA R17, R20, R6, R47 ;  /* 0x0000000614117223 */ /* 0x010fe4000000002f */
[----:B------:R-:W4:Y:S01]  /*3ed0*/  LDS.64 R46, [R2.X8+0x4a60] ;  /* 0x004a6000022e7984 */ /* 0x000f220000008a00 */
[----:B-1----:R-:W-:-:S02]  /*3ee0*/  FFMA R53, R6, R24, R53 ;  /* 0x0000001806357223 */ /* 0x002fc40000000035 */
[----:B------:R-:W-:Y:S02]  /*3ef0*/  FFMA R16, R24, R7, R16 ;  /* 0x0000000718107223 */ /* 0x000fe40000000010 */
[----:B------:R-:W-:Y:S02]  /*3f00*/  FFMA R28, R51, R19, R18 ;  /* 0x00000013331c7223 */ /* 0x000fe40000000012 */
[----:B------:R-:W-:Y:S02]  /*3f10*/  FFMA R4, R20, R7, R4 ;  /* 0x0000000714047223 */ /* 0x000fe40000000004 */
[C---:B------:R-:W-:Y:S02]  /*3f20*/  FFMA R53, R42.reuse, R25, R53 ;  /* 0x000000192a357223 */ /* 0x040fe40000000035 */
[----:B------:R-:W-:Y:S02]  /*3f30*/  FFMA R51, R42, R21, R17 ;  /* 0x000000152a337223 */ /* 0x000fe40000000011 */
[----:B------:R-:W-:-:S02]  /*3f40*/  FFMA R25, R43, R25, R16 ;  /* 0x000000192b197223 */ /* 0x000fc40000000010 */
[----:B------:R-:W-:Y:S01]  /*3f50*/  FFMA R20, R6, R32, R29 ;  /* 0x0000002006147223 */ /* 0x000fe2000000001d */
[----:B------:R-:W1:Y:S01]  /*3f60*/  LDS.128 R16, [R3+0x7550] ;  /* 0x0075500003107984 */ /* 0x000e620000000c00 */
[-C--:B------:R-:W-:Y:S02]  /*3f70*/  FFMA R32, R32, R7.reuse, R28 ;  /* 0x0000000720207223 */ /* 0x080fe4000000001c */
[----:B--2---:R-:W-:Y:S01]  /*3f80*/  FFMA R55, R6, R36, R55 ;  /* 0x0000002406377223 */ /* 0x004fe20000000037 */
[----:B------:R-:W2:Y:S01]  /*3f90*/  LDS.128 R28, [R3+0x7750] ;  /* 0x00775000031c7984 */ /* 0x000ea20000000c00 */
[----:B------:R-:W-:Y:S02]  /*3fa0*/  FFMA R50, R36, R7, R50 ;  /* 0x0000000724327223 */ /* 0x000fe40000000032 */
[-C--:B------:R-:W-:Y:S02]  /*3fb0*/  FFMA R55, R42, R37.reuse, R55 ;  /* 0x000000252a377223 */ /* 0x080fe40000000037 */
[----:B------:R-:W-:-:S02]  /*3fc0*/  FFMA R50, R43, R37, R50 ;  /* 0x000000252b327223 */ /* 0x000fc40000000032 */
[----:B------:R-:W-:Y:S02]  /*3fd0*/  FFMA R4, R21, R43, R4 ;  /* 0x0000002b15047223 */ /* 0x000fe40000000004 */
[-C--:B------:R-:W-:Y:S02]  /*3fe0*/  FFMA R7, R42, R33.reuse, R20 ;  /* 0x000000212a077223 */ /* 0x080fe40000000014 */
[----:B------:R-:W-:Y:S02]  /*3ff0*/  FFMA R32, R43, R33, R32 ;  /* 0x000000212b207223 */ /* 0x000fe40000000020 */
[----:B------:R-:W1:Y:S01]  /*4000*/  LDS.64 R42, [R2.X8+0x4b40] ;  /* 0x004b4000022a7984 */ /* 0x000e620000008a00 */
[C---:B---3--:R-:W-:Y:S02]  /*4010*/  FFMA R55, R44.reuse, R38, R55 ;  /* 0x000000262c377223 */ /* 0x048fe40000000037 */
[C---:B------:R-:W-:Y:S02]  /*4020*/  FFMA R6, R44.reuse, R22, R51 ;  /* 0x000000162c067223 */ /* 0x040fe40000000033 */
[----:B------:R-:W-:-:S02]  /*4030*/  FFMA R7, R44, R34, R7 ;  /* 0x000000222c077223 */ /* 0x000fc40000000007 */
[----:B------:R-:W-:Y:S02]  /*4040*/  FFMA R38, R45, R38, R50 ;  /* 0x000000262d267223 */ /* 0x000fe40000000032 */
[-C--:B------:R-:W-:Y:S01]  /*4050*/  FFMA R4, R22, R45.reuse, R4 ;  /* 0x0000002d16047223 */ /* 0x080fe20000000004 */
[----:B------:R-:W3:Y:S01]  /*4060*/  LDS.64 R50, [R2.X8+0x4c20] ;  /* 0x004c200002327984 */ /* 0x000ee20000008a00 */
[----:B------:R-:W-:Y:S02]  /*4070*/  FFMA R53, R44, R26, R53 ;  /* 0x0000001a2c357223 */ /* 0x000fe40000000035 */
[----:B------:R-:W-:Y:S02]  /*4080*/  FFMA R26, R26, R45, R25 ;  /* 0x0000002d1a1a7223 */ /* 0x000fe40000000019 */
[----:B-----5:R-:W-:Y:S02]  /*4090*/  FFMA R25, R48, R23, R6 ;  /* 0x0000001730197223 */ /* 0x020fe40000000006 */
[----:B------:R-:W-:-:S02]  /*40a0*/  FFMA R4, R23, R49, R4 ;  /* 0x0000003117047223 */ /* 0x000fc40000000004 */
[C---:B------:R-:W-:Y:S01]  /*40b0*/  FFMA R37, R48.reuse, R35, R7 ;  /* 0x0000002330257223 */ /* 0x040fe20000000007 */
[----:B------:R-:W-:Y:S01]  /*40c0*/  LDS.128 R20, [R3+0x7160] ;  /* 0x0071600003147984 */ /* 0x000fe20000000c00 */
[----:B------:R-:W-:Y:S02]  /*40d0*/  FFMA R34, R45, R34, R32 ;  /* 0x000000222d227223 */ /* 0x000fe40000000020 */
[----:B------:R-:W-:Y:S01]  /*40e0*/  FFMA R53, R48, R27, R53 ;  /* 0x0000001b30357223 */ /* 0x000fe20000000035 */
[----:B------:R-:W5:Y:S01]  /*40f0*/  LDS.64 R6, [R2.X8+0x4d00] ;  /* 0x004d000002067984 */ /* 0x000f620000008a00 */
[----:B------:R-:W-:Y:S02]  /*4100*/  FFMA R32, R27, R49, R26 ;  /* 0x000000311b207223 */ /* 0x000fe4000000001a */
[----:B0-----:R-:W-:Y:S01]  /*4110*/  FFMA R33, R8, R40, R25 ;  /* 0x0000002808217223 */ /* 0x001fe20000000019 */
[----:B------:R-:W-:Y:S01]  /*4120*/  LDS.64 R44, [R2.X8+0x4de0] ;  /* 0x004de000022c7984 */ /* 0x000fe20000008a00 */
[----:B------:R-:W-:-:S02]  /*4130*/  FFMA R53, R40, R12, R53 ;  /* 0x0000000c28357223 */ /* 0x000fc40000000035 */
[----:B------:R-:W-:Y:S01]  /*4140*/  FFMA R32, R12, R41, R32 ;  /* 0x000000290c207223 */ /* 0x000fe20000000020 */
[----:B------:R-:W0:Y:S01]  /*4150*/  LDS.128 R24, [R3+0x7360] ;  /* 0x0073600003187984 */ /* 0x000e220000000c00 */
[----:B------:R-:W-:Y:S02]  /*4160*/  FFMA R55, R48, R39, R55 ;  /* 0x0000002730377223 */ /* 0x000fe40000000037 */
[C---:B------:R-:W-:Y:S02]  /*4170*/  FFMA R36, R49.reuse, R35, R34 ;  /* 0x0000002331247223 */ /* 0x040fe40000000022 */
[----:B------:R-:W-:Y:S02]  /*4180*/  FFMA R48, R49, R39, R38 ;  /* 0x0000002731307223 */ /* 0x000fe40000000026 */
[C---:B----4-:R-:W-:Y:S02]  /*4190*/  FFMA R53, R46.reuse, R13, R53 ;  /* 0x0000000d2e357223 */ /* 0x050fe40000000035 */
[----:B------:R-:W-:-:S02]  /*41a0*/  FFMA R49, R46, R9, R33 ;  /* 0x000000092e317223 */ /* 0x000fc40000000021 */
[----:B------:R-:W-:Y:S02]  /*41b0*/  FFMA R13, R47, R13, R32 ;  /* 0x0000000d2f0d7223 */ /* 0x000fe40000000020 */
[----:B------:R-:W4:Y:S01]  /*41c0*/  LDS.128 R32, [R3+0x7560] ;  /* 0x0075600003207984 */ /* 0x000f220000000c00 */
[-C--:B------:R-:W-:Y:S02]  /*41d0*/  FFMA R4, R8, R41.reuse, R4 ;  /* 0x0000002908047223 */ /* 0x080fe40000000004 */
[----:B-1----:R-:W-:Y:S02]  /*41e0*/  FFMA R8, R40, R16, R37 ;  /* 0x0000001028087223 */ /* 0x002fe40000000025 */
[-C--:B------:R-:W-:Y:S02]  /*41f0*/  FFMA R16, R16, R41.reuse, R36 ;  /* 0x0000002910107223 */ /* 0x080fe40000000024 */
[----:B--2---:R-:W-:Y:S01]  /*4200*/  FFMA R55, R40, R28, R55 ;  /* 0x0000001c28377223 */ /* 0x004fe20000000037 */
[----:B------:R-:W1:Y:S01]  /*4210*/  LDS.128 R36, [R3+0x7760] ;  /* 0x0077600003247984 */ /* 0x000e620000000c00 */
[----:B------:R-:W-:-:S02]  /*4220*/  FFMA R48, R28, R41, R48 ;  /* 0x000000291c307223 */ /* 0x000fc40000000030 */
[----:B------:R-:W-:Y:S01]  /*4230*/  FFMA R4, R9, R47, R4 ;  /* 0x0000002f09047223 */ /* 0x000fe20000000004 */
[----:B------:R-:W-:Y:S01]  /*4240*/  LDS.64 R40, [R2.X8+0x5080] ;  /* 0x0050800002287984 */ /* 0x000fe20000008a00 */
[CC--:B------:R-:W-:Y:S02]  /*4250*/  FFMA R9, R46.reuse, R17.reuse, R8 ;  /* 0x000000112e097223 */ /* 0x0c0fe40000000008 */
[C---:B------:R-:W-:Y:S02]  /*4260*/  FFMA R16, R47.reuse, R17, R16 ;  /* 0x000000112f107223 */ /* 0x040fe40000000010 */
[-C--:B------:R-:W-:Y:S02]  /*4270*/  FFMA R55, R46, R29.reuse, R55 ;  /* 0x0000001d2e377223 */ /* 0x080fe40000000037 */
[----:B------:R-:W-:Y:S02]  /*4280*/  FFMA R48, R47, R29, R48 ;  /* 0x0000001d2f307223 */ /* 0x000fe40000000030 */
[----:B------:R-:W2:Y:S01]  /*4290*/  LDS.64 R46, [R2.X8+0x4ec0] ;  /* 0x004ec000022e7984 */ /* 0x000ea20000008a00 */
[----:B------:R-:W-:-:S02]  /*42a0*/  FFMA R8, R42, R10, R49 ;  /* 0x0000000a2a087223 */ /* 0x000fc40000000031 */
[----:B------:R-:W-:Y:S02]  /*42b0*/  FFMA R53, R42, R14, R53 ;  /* 0x0000000e2a357223 */ /* 0x000fe40000000035 */
[----:B------:R-:W-:Y:S02]  /*42c0*/  FFMA R14, R14, R43, R13 ;  /* 0x0000002b0e0e7223 */ /* 0x000fe4000000000d */
[-C--:B------:R-:W-:Y:S02]  /*42d0*/  FFMA R55, R42, R30.reuse, R55 ;  /* 0x0000001e2a377223 */ /* 0x080fe40000000037 */
[----:B------:R-:W-:Y:S02]  /*42e0*/  FFMA R30, R43, R30, R48 ;  /* 0x0000001e2b1e7223 */ /* 0x000fe40000000030 */
[----:B---3--:R-:W-:Y:S01]  /*42f0*/  FFMA R13, R50, R11, R8 ;  /* 0x0000000b320d7223 */ /* 0x008fe20000000008 */
[----:B------:R-:W3:Y:S01]  /*4300*/  LDS.64 R48, [R2.X8+0x4fa0] ;  /* 0x004fa00002307984 */ /* 0x000ee20000008a00 */
[----:B------:R-:W-:-:S02]  /*4310*/  FFMA R9, R42, R18, R9 ;  /* 0x000000122a097223 */ /* 0x000fc40000000009 */
[----:B------:R-:W-:Y:S02]  /*4320*/  FFMA R18, R43, R18, R16 ;  /* 0x000000122b127223 */ /* 0x000fe40000000010 */
[----:B------:R-:W-:Y:S02]  /*4330*/  FFMA R53, R50, R15, R53 ;  /* 0x0000000f32357223 */ /* 0x000fe40000000035 */
[----:B------:R-:W-:Y:S02]  /*4340*/  FFMA R16, R15, R51, R14 ;  /* 0x000000330f107223 */ /* 0x000fe4000000000e */
[----:B-----5:R-:W-:Y:S02]  /*4350*/  FFMA R17, R20, R6, R13 ;  /* 0x0000000614117223 */ /* 0x020fe4000000000d */
[----:B------:R-:W5:Y:S01]  /*4360*/  LDS.128 R12, [R3+0x7370] ;  /* 0x00737000030c7984 */ /* 0x000f620000000c00 */
[----:B------:R-:W-:Y:S02]  /*4370*/  FFMA R4, R10, R43, R4 ;  /* 0x0000002b0a047223 */ /* 0x000fe40000000004 */
[----:B0-----:R-:W-:Y:S01]  /*4380*/  FFMA R53, R6, R24, R53 ;  /* 0x0000001806357223 */ /* 0x001fe20000000035 */
[----:B------:R-:W0:Y:S01]  /*4390*/  LDS.64 R42, [R2.X8+0x5160] ;  /* 0x00516000022a7984 */ /* 0x000e220000008a00 */
[----:B------:R-:W-:-:S02]  /*43a0*/  FFMA R16, R24, R7, R16 ;  /* 0x0000000718107223 */ /* 0x000fc40000000010 */
[C---:B------:R-:W-:Y:S02]  /*43b0*/  FFMA R29, R50.reuse, R19, R9 ;  /* 0x00000013321d7223 */ /* 0x040fe40000000009 */
[----:B------:R-:W-:Y:S02]  /*43c0*/  FFMA R55, R50, R31, R55 ;  /* 0x0000001f32377223 */ /* 0x000fe40000000037 */
[----:B------:R-:W-:Y:S02]  /*43d0*/  FFMA R4, R11, R51, R4 ;  /* 0x000000330b047223 */ /* 0x000fe40000000004 */
[C---:B------:R-:W-:Y:S01]  /*43e0*/  FFMA R28, R51.reuse, R19, R18 ;  /* 0x00000013331c7223 */ /* 0x040fe20000000012 */
[----:B------:R-:W0:Y:S01]  /*43f0*/  LDS.128 R8, [R3+0x7170] ;  /* 0x0071700003087984 */ /* 0x000e220000000c00 */
[----:B------:R-:W-:Y:S02]  /*4400*/  FFMA R50, R51, R31, R30 ;  /* 0x0000001f33327223 */ /* 0x000fe4000000001e */
[----:B------:R-:W-:-:S02]  /*4410*/  FFMA R53, R44, R25, R53 ;  /* 0x000000192c357223 */ /* 0x000fc40000000035 */
[----:B------:R-:W-:Y:S02]  /*4420*/  FFMA R51, R44, R21, R17 ;  /* 0x000000152c337223 */ /* 0x000fe40000000011 */
[----:B------:R-:W-:Y:S02]  /*4430*/  FFMA R25, R45, R25, R16 ;  /* 0x000000192d197223 */ /* 0x000fe40000000010 */
[----:B------:R-:W0:Y:S01]  /*4440*/  LDS.128 R16, [R3+0x7570] ;  /* 0x0075700003107984 */ /* 0x000e220000000c00 */
[-C--:B------:R-:W-:Y:S02]  /*4450*/  FFMA R4, R20, R7.reuse, R4 ;  /* 0x0000000714047223 */ /* 0x080fe40000000004 */
[----:B----4-:R-:W-:Y:S02]  /*4460*/  FFMA R20, R6, R32, R29 ;  /* 0x0000002006147223 */ /* 0x010fe4000000001d */
[----:B------:R-:W-:Y:S02]  /*4470*/  FFMA R32, R32, R7, R28 ;  /* 0x0000000720207223 */ /* 0x000fe4000000001c */
[----:B------:R-:W4:Y:S01]  /*4480*/  LDS.128 R28, [R3+0x7770] ;  /* 0x00777000031c7984 */ /* 0x000f220000000c00 */
[----:B-1----:R-:W-:-:S02]  /*4490*/  FFMA R55, R6, R36, R55 ;  /* 0x0000002406377223 */ /* 0x002fc40000000037 */
[----:B------:R-:W-:Y:S02]  /*44a0*/  FFMA R50, R36, R7, R50 ;  /* 0x0000000724327223 */ /* 0x000fe40000000032 */
[----:B------:R-:W1:Y:S01]  /*44b0*/  LDS.64 R6, [R2.X8+0x5240] ;  /* 0x0052400002067984 */ /* 0x000e620000008a00 */
[----:B------:R-:W-:Y:S02]  /*44c0*/  FFMA R4, R21, R45, R4 ;  /* 0x0000002d15047223 */ /* 0x000fe40000000004 */
[-C--:B------:R-:W-:Y:S02]  /*44d0*/  FFMA R21, R44, R33.reuse, R20 ;  /* 0x000000212c157223 */ /* 0x080fe40000000014 */
[----:B--2---:R-:W-:Y:S02]  /*44e0*/  FFMA R53, R46, R26, R53 ;  /* 0x0000001a2e357223 */ /* 0x004fe40000000035 */
[----:B------:R-:W-:Y:S02]  /*44f0*/  FFMA R32, R45, R33, R32 ;  /* 0x000000212d207223 */ /* 0x000fe40000000020 */
[----:B------:R-:W-:-:S02]  /*4500*/  FFMA R26, R26, R47, R25 ;  /* 0x0000002f1a1a7223 */ /* 0x000fc40000000019 */
[-C--:B------:R-:W-:Y:S02]  /*4510*/  FFMA R55, R44, R37.reuse, R55 ;  /* 0x000000252c377223 */ /* 0x080fe40000000037 */
[----:B------:R-:W-:Y:S02]  /*4520*/  FFMA R50, R45, R37, R50 ;  /* 0x000000252d327223 */ /* 0x000fe40000000032 */
[----:B------:R-:W2:Y:S01]  /*4530*/  LDS.64 R44, [R2.X8+0x5320] ;  /* 0x00532000022c7984 */ /* 0x000ea20000008a00 */
[CC--:B------:R-:W-:Y:S02]  /*4540*/  FFMA R21, R46.reuse, R34.reuse, R21 ;  /* 0x000000222e157223 */ /* 0x0c0fe40000000015 */
[----:B------:R-:W-:Y:S02]  /*4550*/  FFMA R34, R47, R34, R32 ;  /* 0x000000222f227223 */ /* 0x000fe40000000020 */
[----:B------:R-:W-:Y:S02]  /*4560*/  FFMA R51, R46, R22, R51 ;  /* 0x000000162e337223 */ /* 0x000fe40000000033 */
[----:B------:R-:W-:-:S02]  /*4570*/  FFMA R4, R22, R47, R4 ;  /* 0x0000002f16047223 */ /* 0x000fc40000000004 */
[-C--:B------:R-:W-:Y:S02]  /*4580*/  FFMA R55, R46, R38.reuse, R55 ;  /* 0x000000262e377223 */ /* 0x080fe40000000037 */
[----:B------:R-:W-:Y:S02]  /*4590*/  FFMA R50, R47, R38, R50 ;  /* 0x000000262f327223 */ /* 0x000fe40000000032 */
[C---:B---3--:R-:W-:Y:S01]  /*45a0*/  FFMA R53, R48.reuse, R27, R53 ;  /* 0x0000001b30357223 */ /* 0x048fe20000000035 */
[----:B------:R-:W-:Y:S01]  /*45b0*/  LDS.64 R46, [R2.X8+0x5400] ;  /* 0x00540000022e7984 */ /* 0x000fe20000008a00 */
[----:B------:R-:W-:Y:S02]  /*45c0*/  FFMA R32, R27, R49, R26 ;  /* 0x000000311b207223 */ /* 0x000fe4000000001a */
[----:B------:R-:W-:Y:S01]  /*45d0*/  FFMA R51, R48, R23, R51 ;  /* 0x0000001730337223 */ /* 0x000fe20000000033 */
[----:B------:R-:W3:Y:S01]  /*45e0*/  LDS.128 R24, [R3+0x7380] ;  /* 0x0073800003187984 */ /* 0x000ee20000000c00 */
[----:B------:R-:W-:-:S02]  /*45f0*/  FFMA R4, R23, R49, R4 ;  /* 0x0000003117047223 */ /* 0x000fc40000000004 */
[CC--:B------:R-:W-:Y:S02]  /*4600*/  FFMA R37, R48.reuse, R35.reuse, R21 ;  /* 0x0000002330257223 */ /* 0x0c0fe40000000015 */
[C---:B------:R-:W-:Y:S01]  /*4610*/  FFMA R36, R49.reuse, R35, R34 ;  /* 0x0000002331247223 */ /* 0x040fe20000000022 */
[----:B------:R-:W-:Y:S01]  /*4620*/  LDS.128 R20, [R3+0x7180] ;  /* 0x0071800003147984 */ /* 0x000fe20000000c00 */
[-C--:B------:R-:W-:Y:S02]  /*4630*/  FFMA R55, R48, R39.reuse, R55 ;  /* 0x0000002730377223 */ /* 0x080fe40000000037 */
[----:B------:R-:W-:Y:S02]  /*4640*/  FFMA R50, R49, R39, R50 ;  /* 0x0000002731327223 */ /* 0x000fe40000000032 */
[----:B-----5:R-:W-:Y:S01]  /*4650*/  FFMA R53, R40, R12, R53 ;  /* 0x0000000c28357223 */ /* 0x020fe20000000035 */
[----:B------:R-:W5:Y:S01]  /*4660*/  LDS.64 R48, [R2.X8+0x54e0] ;  /* 0x0054e00002307984 */ /* 0x000f620000008a00 */
[----:B------:R-:W-:-:S02]  /*4670*/  FFMA R32, R12, R41, R32 ;  /* 0x000000290c207223 */ /* 0x000fc40000000020 */
[-C--:B0-----:R-:W-:Y:S02]  /*4680*/  FFMA R53, R42, R13.reuse, R53 ;  /* 0x0000000d2a357223 */ /* 0x081fe40000000035 */
[----:B------:R-:W-:Y:S02]  /*4690*/  FFMA R13, R43, R13, R32 ;  /* 0x0000000d2b0d7223 */ /* 0x000fe40000000020 */
[----:B------:R-:W0:Y:S01]  /*46a0*/  LDS.128 R32, [R3+0x7580] ;  /* 0x0075800003207984 */ /* 0x000e220000000c00 */
[C---:B------:R-:W-:Y:S02]  /*46b0*/  FFMA R51, R8.reuse, R40, R51 ;  /* 0x0000002808337223 */ /* 0x040fe40000000033 */
[-C--:B------:R-:W-:Y:S02]  /*46c0*/  FFMA R4, R8, R41.reuse, R4 ;  /* 0x0000002908047223 */ /* 0x080fe40000000004 */
[----:B------:R-:W-:Y:S02]  /*46d0*/  FFMA R8, R40, R16, R37 ;  /* 0x0000001028087223 */ /* 0x000fe40000000025 */
[----:B------:R-:W-:-:S02]  /*46e0*/  FFMA R16, R16, R41, R36 ;  /* 0x0000002910107223 */ /* 0x000fc40000000024 */
[----:B------:R-:W0:Y:S01]  /*46f0*/  LDS.128 R36, [R3+0x7780] ;  /* 0x0077800003247984 */ /* 0x000e220000000c00 */
[----:B----4-:R-:W-:Y:S02]  /*4700*/  FFMA R55, R40, R28, R55 ;  /* 0x0000001c28377223 */ /* 0x010fe40000000037 */
[----:B------:R-:W-:Y:S02]  /*4710*/  FFMA R50, R28, R41, R50 ;  /* 0x000000291c327223 */ /* 0x000fe40000000032 */
[----:B------:R-:W4:Y:S01]  /*4720*/  LDS.64 R40, [R2.X8+0x55c0] ;  /* 0x0055c00002287984 */ /* 0x000f220000008a00 */
[C---:B------:R-:W-:Y:S02]  /*4730*/  FFMA R51, R42.reuse, R9, R51 ;  /* 0x000000092a337223 */ /* 0x040fe40000000033 */
[----:B------:R-:W-:Y:S02]  /*4740*/  FFMA R4, R9, R43, R4 ;  /* 0x0000002b09047223 */ /* 0x000fe40000000004 */
[----:B------:R-:W-:-:S02]  /*4750*/  FFMA R9, R42, R17, R8 ;  /* 0x000000112a097223 */ /* 0x000fc40000000008 */
[C---:B------:R-:W-:Y:S02]  /*4760*/  FFMA R16, R43.reuse, R17, R16 ;  /* 0x000000112b107223 */ /* 0x040fe40000000010 */
[-C--:B------:R-:W-:Y:S02]  /*4770*/  FFMA R55, R42, R29.reuse, R55 ;  /* 0x0000001d2a377223 */ /* 0x080fe40000000037 */
[----:B------:R-:W-:Y:S02]  /*4780*/  FFMA R50, R43, R29, R50 ;  /* 0x0000001d2b327223 */ /* 0x000fe40000000032 */
[----:B-1----:R-:W-:Y:S01]  /*4790*/  FFMA R53, R6, R14, R53 ;  /* 0x0000000e06357223 */ /* 0x002fe20000000035 */
        /* <DEDUP_REMOVED lines=8> */
[----:B------:R-:W1:Y:S01]  /*4820*/  LDS.64 R6, [R2.X8+0x56a0] ;  /* 0x0056a00002067984 */ /* 0x000e620000008a00 */
[----:B--2---:R-:W-:-:S02]  /*4830*/  FFMA R53, R44, R15, R53 ;  /* 0x0000000f2c357223 */ /* 0x004fc40000000035 */
[----:B------:R-:W-:Y:S02]  /*4840*/  FFMA R16, R15, R45, R14 ;  /* 0x0000002d0f107223 */ /* 0x000fe4000000000e */
[----:B------:R-:W2:Y:S01]  /*4850*/  LDS.128 R12, [R3+0x7390] ;  /* 0x00739000030c7984 */ /* 0x000ea20000000c00 */
[----:B---3--:R-:W-:Y:S02]  /*4860*/  FFMA R53, R46, R24, R53 ;  /* 0x000000182e357223 */ /* 0x008fe40000000035 */
[----:B------:R-:W-:Y:S02]  /*4870*/  FFMA R16, R24, R47, R16 ;  /* 0x0000002f18107223 */ /* 0x000fe40000000010 */
[C---:B------:R-:W-:Y:S02]  /*4880*/  FFMA R51, R44.reuse, R11, R51 ;  /* 0x0000000b2c337223 */ /* 0x040fe40000000033 */
[----:B------:R-:W-:Y:S02]  /*4890*/  FFMA R4, R11, R45, R4 ;  /* 0x0000002d0b047223 */ /* 0x000fe40000000004 */
[----:B------:R-:W-:-:S02]  /*48a0*/  FFMA R29, R44, R19, R9 ;  /* 0x000000132c1d7223 */ /* 0x000fc40000000009 */
[C---:B------:R-:W-:Y:S01]  /*48b0*/  FFMA R28, R45.reuse, R19, R18 ;  /* 0x000000132d1c7223 */ /* 0x040fe20000000012 */
[----:B------:R-:W-:Y:S01]  /*48c0*/  LDS.128 R8, [R3+0x7190] ;  /* 0x0071900003087984 */ /* 0x000fe20000000c00 */
[-C--:B------:R-:W-:Y:S02]  /*48d0*/  FFMA R55, R44, R31.reuse, R55 ;  /* 0x0000001f2c377223 */ /* 0x080fe40000000037 */
[----:B------:R-:W-:Y:S02]  /*48e0*/  FFMA R50, R45, R31, R50 ;  /* 0x0000001f2d327223 */ /* 0x000fe40000000032 */
[----:B------:R-:W3:Y:S01]  /*48f0*/  LDS.64 R44, [R2.X8+0x5860] ;  /* 0x00586000022c7984 */ /* 0x000ee20000008a00 */
[-C--:B-----5:R-:W-:Y:S02]  /*4900*/  FFMA R53, R48, R25.reuse, R53 ;  /* 0x0000001930357223 */ /* 0x0a0fe40000000035 */
[----:B------:R-:W-:Y:S02]  /*4910*/  FFMA R25, R49, R25, R16 ;  /* 0x0000001931197223 */ /* 0x000fe40000000010 */
[----:B------:R-:W5:Y:S01]  /*4920*/  LDS.128 R16, [R3+0x7590] ;  /* 0x0075900003107984 */ /* 0x000f620000000c00 */
[----:B------:R-:W-:-:S02]  /*4930*/  FFMA R51, R20, R46, R51 ;  /* 0x0000002e14337223 */ /* 0x000fc40000000033 */
[-C--:B------:R-:W-:Y:S02]  /*4940*/  FFMA R4, R20, R47.reuse, R4 ;  /* 0x0000002f14047223 */ /* 0x080fe40000000004 */
[----:B0-----:R-:W-:Y:S02]  /*4950*/  FFMA R20, R46, R32, R29 ;  /* 0x000000202e147223 */ /* 0x001fe4000000001d */
[-C--:B------:R-:W-:Y:S02]  /*4960*/  FFMA R32, R32, R47.reuse, R28 ;  /* 0x0000002f20207223 */ /* 0x080fe4000000001c */
[----:B------:R-:W0:Y:S01]  /*4970*/  LDS.128 R28, [R3+0x7790] ;  /* 0x00779000031c7984 */ /* 0x000e220000000c00 */
[----:B------:R-:W-:Y:S02]  /*4980*/  FFMA R55, R46, R36, R55 ;  /* 0x000000242e377223 */ /* 0x000fe40000000037 */
[----:B------:R-:W-:Y:S02]  /*4990*/  FFMA R50, R36, R47, R50 ;  /* 0x0000002f24327223 */ /* 0x000fe40000000032 */
[----:B------:R-:W-:Y:S01]  /*49a0*/  FFMA R51, R48, R21, R51 ;  /* 0x0000001530337223 */ /* 0x000fe20000000033 */
[----:B------:R-:W0:Y:S01]  /*49b0*/  LDS.64 R46, [R2.X8+0x5940] ;  /* 0x00594000022e7984 */ /* 0x000e220000008a00 */
[----:B------:R-:W-:-:S02]  /*49c0*/  FFMA R4, R21, R49, R4 ;  /* 0x0000003115047223 */ /* 0x000fc40000000004 */
[CC--:B------:R-:W-:Y:S02]  /*49d0*/  FFMA R21, R48.reuse, R33.reuse, R20 ;  /* 0x0000002130157223 */ /* 0x0c0fe40000000014 */
[C---:B------:R-:W-:Y:S02]  /*49e0*/  FFMA R32, R49.reuse, R33, R32 ;  /* 0x0000002131207223 */ /* 0x040fe40000000020 */
[-C--:B------:R-:W-:Y:S02]  /*49f0*/  FFMA R55, R48, R37.reuse, R55 ;  /* 0x0000002530377223 */ /* 0x080fe40000000037 */
[----:B------:R-:W-:Y:S02]  /*4a00*/  FFMA R50, R49, R37, R50 ;  /* 0x0000002531327223 */ /* 0x000fe40000000032 */
[C---:B----4-:R-:W-:Y:S01]  /*4a10*/  FFMA R53, R40.reuse, R26, R53 ;  /* 0x0000001a28357223 */ /* 0x050fe20000000035 */
        /* <DEDUP_REMOVED lines=8> */
[----:B------:R-:W4:Y:S01]  /*4aa0*/  LDS.64 R40, [R2.X8+0x5a20] ;  /* 0x005a200002287984 */ /* 0x000f220000008a00 */
[----:B-1----:R-:W-:Y:S02]  /*4ab0*/  FFMA R53, R6, R27, R53 ;  /* 0x0000001b06357223 */ /* 0x002fe40000000035 */
[----:B------:R-:W-:Y:S02]  /*4ac0*/  FFMA R32, R27, R7, R26 ;  /* 0x000000071b207223 */ /* 0x000fe4000000001a */
[----:B--2---:R-:W-:Y:S01]  /*4ad0*/  FFMA R53, R42, R12, R53 ;  /* 0x0000000c2a357223 */ /* 0x004fe20000000035 */
[----:B------:R-:W-:Y:S01]  /*4ae0*/  LDS.128 R24, [R3+0x73a0] ;  /* 0x0073a00003187984 */ /* 0x000fe20000000c00 */
[----:B------:R-:W-:Y:S02]  /*4af0*/  FFMA R32, R12, R43, R32 ;  /* 0x0000002b0c207223 */ /* 0x000fe40000000020 */
[----:B------:R-:W-:Y:S02]  /*4b00*/  FFMA R51, R6, R23, R51 ;  /* 0x0000001706337223 */ /* 0x000fe40000000033 */
[----:B------:R-:W-:-:S02]  /*4b10*/  FFMA R4, R23, R7, R4 ;  /* 0x0000000717047223 */ /* 0x000fc40000000004 */
[CC--:B------:R-:W-:Y:S02]  /*4b20*/  FFMA R37, R6.reuse, R35.reuse, R21 ;  /* 0x0000002306257223 */ /* 0x0c0fe40000000015 */
[C---:B------:R-:W-:Y:S01]  /*4b30*/  FFMA R36, R7.reuse, R35, R34 ;  /* 0x0000002307247223 */ /* 0x040fe20000000022 */
[----:B------:R-:W-:Y:S01]  /*4b40*/  LDS.128 R20, [R3+0x71a0] ;  /* 0x0071a00003147984 */ /* 0x000fe20000000c00 */
[-C--:B------:R-:W-:Y:S02]  /*4b50*/  FFMA R55, R6, R39.reuse, R55 ;  /* 0x0000002706377223 */ /* 0x080fe40000000037 */
[----:B------:R-:W-:Y:S02]  /*4b60*/  FFMA R50, R7, R39, R50 ;  /* 0x0000002707327223 */ /* 0x000fe40000000032 */
[----:B------:R-:W1:Y:S01]  /*4b70*/  LDS.64 R6, [R2.X8+0x5b00] ;  /* 0x005b000002067984 */ /* 0x000e620000008a00 */
[-C--:B---3--:R-:W-:Y:S02]  /*4b80*/  FFMA R53, R44, R13.reuse, R53 ;  /* 0x0000000d2c357223 */ /* 0x088fe40000000035 */
[----:B------:R-:W-:-:S02]  /*4b90*/  FFMA R13, R45, R13, R32 ;  /* 0x0000000d2d0d7223 */ /* 0x000fc40000000020 */
[----:B------:R-:W2:Y:S01]  /*4ba0*/  LDS.128 R32, [R3+0x75a0] ;  /* 0x0075a00003207984 */ /* 0x000ea20000000c00 */
[C---:B------:R-:W-:Y:S02]  /*4bb0*/  FFMA R51, R8.reuse, R42, R51 ;  /* 0x0000002a08337223 */ /* 0x040fe40000000033 */
[-C--:B------:R-:W-:Y:S02]  /*4bc0*/  FFMA R4, R8, R43.reuse, R4 ;  /* 0x0000002b08047223 */ /* 0x080fe40000000004 */
[----:B-----5:R-:W-:Y:S02]  /*4bd0*/  FFMA R8, R42, R16, R37 ;  /* 0x000000102a087223 */ /* 0x020fe40000000025 */
[----:B------:R-:W-:Y:S02]  /*4be0*/  FFMA R16, R16, R43, R36 ;  /* 0x0000002b10107223 */ /* 0x000fe40000000024 */
[----:B------:R-:W3:Y:S01]  /*4bf0*/  LDS.128 R36, [R3+0x77a0] ;  /* 0x0077a00003247984 */ /* 0x000ee20000000c00 */
        /* <DEDUP_REMOVED lines=9> */
[----:B------:R-:W-:Y:S01]  /*4c90*/  FFMA R53, R46, R14, R53 ;  /* 0x0000000e2e357223 */ /* 0x000fe20000000035 */
        /* <DEDUP_REMOVED lines=8> */
[----:B------:R-:W5:Y:S01]  /*4d20*/  LDS.64 R46, [R2.X8+0x5da0] ;  /* 0x005da000022e7984 */ /* 0x000f620000008a00 */
[C---:B----4-:R-:W-:Y:S02]  /*4d30*/  FFMA R51, R40.reuse, R11, R51 ;  /* 0x0000000b28337223 */ /* 0x050fe40000000033 */
        /* <DEDUP_REMOVED lines=9> */
[----:B-1----:R-:W-:Y:S01]  /*4dd0*/  FFMA R53, R6, R24, R53 ;  /* 0x0000001806357223 */ /* 0x002fe20000000035 */
[----:B------:R-:W1:Y:S01]  /*4de0*/  LDS.64 R40, [R2.X8+0x5e80] ;  /* 0x005e800002287984 */ /* 0x000e620000008a00 */
[----:B------:R-:W-:-:S02]  /*4df0*/  FFMA R16, R24, R7, R16 ;  /* 0x0000000718107223 */ /* 0x000fc40000000010 */
[C---:B------:R-:W-:Y:S01]  /*4e00*/  FFMA R51, R20.reuse, R6, R51 ;  /* 0x0000000614337223 */ /* 0x040fe20000000033 */
[----:B------:R-:W4:Y:S01]  /*4e10*/  LDS.128 R28, [R3+0x75b0] ;  /* 0x0075b000031c7984 */ /* 0x000f220000000c00 */
[----:B------:R-:W-:Y:S02]  /*4e20*/  FFMA R4, R20, R7, R4 ;  /* 0x0000000714047223 */ /* 0x000fe40000000004 */
[-C--:B------:R-:W-:Y:S02]  /*4e30*/  FFMA R53, R48, R25.reuse, R53 ;  /* 0x0000001930357223 */ /* 0x080fe40000000035 */
[----:B--2---:R-:W-:Y:S02]  /*4e40*/  FFMA R20, R6, R32, R17 ;  /* 0x0000002006147223 */ /* 0x004fe40000000011 */
[----:B------:R-:W-:Y:S02]  /*4e50*/  FFMA R25, R49, R25, R16 ;  /* 0x0000001931197223 */ /* 0x000fe40000000010 */
[----:B------:R-:W-:-:S02]  /*4e60*/  FFMA R32, R32, R7, R18 ;  /* 0x0000000720207223 */ /* 0x000fc40000000012 */
[----:B------:R-:W2:Y:S01]  /*4e70*/  LDS.128 R16, [R3+0x77b0] ;  /* 0x0077b00003107984 */ /* 0x000ea20000000c00 */
[----:B---3--:R-:W-:Y:S02]  /*4e80*/  FFMA R55, R6, R36, R55 ;  /* 0x0000002406377223 */ /* 0x008fe40000000037 */
[----:B------:R-:W-:Y:S02]  /*4e90*/  FFMA R50, R36, R7, R50 ;  /* 0x0000000724327223 */ /* 0x000fe40000000032 */
[C---:B------:R-:W-:Y:S02]  /*4ea0*/  FFMA R51, R48.reuse, R21, R51 ;  /* 0x0000001530337223 */ /* 0x040fe40000000033 */
[----:B------:R-:W-:Y:S02]  /*4eb0*/  FFMA R4, R21, R49, R4 ;  /* 0x0000003115047223 */ /* 0x000fe40000000004 */
[-C--:B------:R-:W-:Y:S02]  /*4ec0*/  FFMA R7, R48, R33.reuse, R20 ;  /* 0x0000002130077223 */ /* 0x080fe40000000014 */
[----:B------:R-:W-:-:S02]  /*4ed0*/  FFMA R32, R49, R33, R32 ;  /* 0x0000002131207223 */ /* 0x000fc40000000020 */
[-C--:B------:R-:W-:Y:S02]  /*4ee0*/  FFMA R55, R48, R37.reuse, R55 ;  /* 0x0000002530377223 */ /* 0x080fe40000000037 */
[----:B------:R-:W-:Y:S02]  /*4ef0*/  FFMA R50, R49, R37, R50 ;  /* 0x0000002531327223 */ /* 0x000fe40000000032 */
[----:B------:R-:W3:Y:S01]  /*4f00*/  LDS.64 R48, [R2.X8+0x6040] ;  /* 0x0060400002307984 */ /* 0x000ee20000008a00 */
[----:B0-----:R-:W-:Y:S02]  /*4f10*/  FFMA R53, R42, R26, R53 ;  /* 0x0000001a2a357223 */ /* 0x001fe40000000035 */
[----:B------:R-:W-:Y:S02]  /*4f20*/  FFMA R26, R26, R43, R25 ;  /* 0x0000002b1a1a7223 */ /* 0x000fe40000000019 */
[C---:B------:R-:W-:Y:S02]  /*4f30*/  FFMA R7, R42.reuse, R34, R7 ;  /* 0x000000222a077223 */ /* 0x040fe40000000007 */
[----:B------:R-:W-:-:S02]  /*4f40*/  FFMA R51, R42, R22, R51 ;  /* 0x000000162a337223 */ /* 0x000fc40000000033 */
[----:B------:R-:W-:Y:S02]  /*4f50*/  FFMA R4, R22, R43, R4 ;  /* 0x0000002b16047223 */ /* 0x000fe40000000004 */
[C---:B------:R-:W-:Y:S02]  /*4f60*/  FFMA R34, R43.reuse, R34, R32 ;  /* 0x000000222b227223 */ /* 0x040fe40000000020 */
[-C--:B------:R-:W-:Y:S02]  /*4f70*/  FFMA R55, R42, R38.reuse, R55 ;  /* 0x000000262a377223 */ /* 0x080fe40000000037 */
[----:B------:R-:W-:Y:S02]  /*4f80*/  FFMA R50, R43, R38, R50 ;  /* 0x000000262b327223 */ /* 0x000fe40000000032 */
[----:B------:R-:W0:Y:S01]  /*4f90*/  LDS.64 R42, [R2.X8+0x6120] ;  /* 0x00612000022a7984 */ /* 0x000e220000008a00 */
[----:B-----5:R-:W-:Y:S02]  /*4fa0*/  FFMA R53, R46, R27, R53 ;  /* 0x0000001b2e357223 */ /* 0x020fe40000000035 */
[----:B------:R-:W-:-:S02]  /*4fb0*/  FFMA R32, R27, R47, R26 ;  /* 0x0000002f1b207223 */ /* 0x000fc4000000001a */
[----:B------:R-:W-:Y:S01]  /*4fc0*/  FFMA R37, R46, R35, R7 ;  /* 0x000000232e257223 */ /* 0x000fe20000000007 */
[----:B------:R-:W-:Y:S01]  /*4fd0*/  LDS.128 R24, [R3+0x73c0] ;  /* 0x0073c00003187984 */ /* 0x000fe20000000c00 */
[----:B-1----:R-:W-:Y:S02]  /*4fe0*/  FFMA R53, R40, R12, R53 ;  /* 0x0000000c28357223 */ /* 0x002fe40000000035 */
[----:B------:R-:W-:Y:S01]  /*4ff0*/  FFMA R32, R12, R41, R32 ;  /* 0x000000290c207223 */ /* 0x000fe20000000020 */
[----:B------:R-:W1:Y:S01]  /*5000*/  LDS.64 R6, [R2.X8+0x6200] ;  /* 0x0062000002067984 */ /* 0x000e620000008a00 */
[C---:B------:R-:W-:Y:S02]  /*5010*/  FFMA R51, R46.reuse, R23, R51 ;  /* 0x000000172e337223 */ /* 0x040fe40000000033 */
[----:B------:R-:W-:Y:S02]  /*5020*/  FFMA R4, R23, R47, R4 ;  /* 0x0000002f17047223 */ /* 0x000fe40000000004 */
[----:B------:R-:W-:Y:S01]  /*5030*/  FFMA R36, R47, R35, R34 ;  /* 0x000000232f247223 */ /* 0x000fe20000000022 */
[----:B------:R-:W5:Y:S01]  /*5040*/  LDS.128 R20, [R3+0x71c0] ;  /* 0x0071c00003147984 */ /* 0x000f620000000c00 */
[----:B------:R-:W-:-:S02]  /*5050*/  FFMA R55, R46, R39, R55 ;  /* 0x000000272e377223 */ /* 0x000fc40000000037 */
[----:B------:R-:W-:Y:S02]  /*5060*/  FFMA R50, R47, R39, R50 ;  /* 0x000000272f327223 */ /* 0x000fe40000000032 */
[-C--:B------:R-:W-:Y:S01]  /*5070*/  FFMA R53, R44, R13.reuse, R53 ;  /* 0x0000000d2c357223 */ /* 0x080fe20000000035 */
[----:B------:R-:W0:Y:S01]  /*5080*/  LDS.64 R46, [R2.X8+0x62e0] ;  /* 0x0062e000022e7984 */ /* 0x000e220000008a00 */
[----:B------:R-:W-:Y:S02]  /*5090*/  FFMA R13, R45, R13, R32 ;  /* 0x0000000d2d0d7223 */ /* 0x000fe40000000020 */
[C---:B------:R-:W-:Y:S01]  /*50a0*/  FFMA R51, R8.reuse, R40, R51 ;  /* 0x0000002808337223 */ /* 0x040fe20000000033 */
[----:B------:R-:W0:Y:S01]  /*50b0*/  LDS.128 R32, [R3+0x75c0] ;  /* 0x0075c00003207984 */ /* 0x000e220000000c00 */
[----:B------:R-:W-:Y:S02]  /*50c0*/  FFMA R4, R8, R41, R4 ;  /* 0x0000002908047223 */ /* 0x000fe40000000004 */
[----:B----4-:R-:W-:-:S02]  /*50d0*/  FFMA R8, R40, R28, R37 ;  /* 0x0000001c28087223 */ /* 0x010fc40000000025 */
[-C--:B------:R-:W-:Y:S02]  /*50e0*/  FFMA R28, R28, R41.reuse, R36 ;  /* 0x000000291c1c7223 */ /* 0x080fe40000000024 */
[----:B--2---:R-:W-:Y:S01]  /*50f0*/  FFMA R55, R40, R16, R55 ;  /* 0x0000001028377223 */ /* 0x004fe20000000037 */
[----:B------:R-:W2:Y:S01]  /*5100*/  LDS.128 R36, [R3+0x77c0] ;  /* 0x0077c00003247984 */ /* 0x000ea20000000c00 */
[----:B------:R-:W-:Y:S02]  /*5110*/  FFMA R50, R16, R41, R50 ;  /* 0x0000002910327223 */ /* 0x000fe40000000032 */
[C---:B------:R-:W-:Y:S01]  /*5120*/  FFMA R51, R44.reuse, R9, R51 ;  /* 0x000000092c337223 */ /* 0x040fe20000000033 */
[----:B------:R-:W-:Y:S01]  /*5130*/  LDS.64 R40, [R2.X8+0x6580] ;  /* 0x0065800002287984 */ /* 0x000fe20000008a00 */
[----:B------:R-:W-:Y:S02]  /*5140*/  FFMA R4, R9, R45, R4 ;  /* 0x0000002d09047223 */ /* 0x000fe40000000004 */
[----:B------:R-:W-:-:S02]  /*5150*/  FFMA R9, R44, R29, R8 ;  /* 0x0000001d2c097223 */ /* 0x000fc40000000008 */
[C---:B------:R-:W-:Y:S02]  /*5160*/  FFMA R28, R45.reuse, R29, R28 ;  /* 0x0000001d2d1c7223 */ /* 0x040fe4000000001c */
[-C--:B------:R-:W-:Y:S02]  /*5170*/  FFMA R55, R44, R17.reuse, R55 ;  /* 0x000000112c377223 */ /* 0x080fe40000000037 */
[----:B------:R-:W-:Y:S02]  /*5180*/  FFMA R50, R45, R17, R50 ;  /* 0x000000112d327223 */ /* 0x000fe40000000032 */
[----:B------:R-:W4:Y:S01]  /*5190*/  LDS.64 R44, [R2.X8+0x63c0] ;  /* 0x0063c000022c7984 */ /* 0x000f220000008a00 */
[----:B---3--:R-:W-:Y:S02]  /*51a0*/  FFMA R53, R48, R14, R53 ;  /* 0x0000000e30357223 */ /* 0x008fe40000000035 */
[----:B------:R-:W-:Y:S02]  /*51b0*/  FFMA R14, R14, R49, R13 ;  /* 0x000000310e0e7223 */ /* 0x000fe4000000000d */
[----:B------:R-:W-:-:S02]  /*51c0*/  FFMA R51, R48, R10, R51 ;  /* 0x0000000a30337223 */ /* 0x000fc40000000033 */
[----:B------:R-:W-:Y:S02]  /*51d0*/  FFMA R4, R10, R49, R4 ;  /* 0x000000310a047223 */ /* 0x000fe40000000004 */
[CC--:B------:R-:W-:Y:S02]  /*51e0*/  FFMA R9, R48.reuse, R30.reuse, R9 ;  /* 0x0000001e30097223 */ /* 0x0c0fe40000000009 */
[C---:B------:R-:W-:Y:S02]  /*51f0*/  FFMA R28, R49.reuse, R30, R28 ;  /* 0x0000001e311c7223 */ /* 0x040fe4000000001c */
[-C--:B------:R-:W-:Y:S02]  /*5200*/  FFMA R55, R48, R18.reuse, R55 ;  /* 0x0000001230377223 */ /* 0x080fe40000000037 */
[----:B------:R-:W-:Y:S02]  /*5210*/  FFMA R50, R49, R18, R50 ;  /* 0x0000001231327223 */ /* 0x000fe40000000032 */
[----:B------:R-:W3:Y:S01]  /*5220*/  LDS.64 R48, [R2.X8+0x64a0] ;  /* 0x0064a00002307984 */ /* 0x000ee20000008a00 */
[----:B0-----:R-:W-:-:S02]  /*5230*/  FFMA R53, R42, R15, R53 ;  /* 0x0000000f2a357223 */ /* 0x001fc40000000035 */
[----:B------:R-:W-:Y:S02]  /*5240*/  FFMA R16, R15, R43, R14 ;  /* 0x0000002b0f107223 */ /* 0x000fe4000000000e */
[----:B------:R-:W0:Y:S01]  /*5250*/  LDS.128 R12, [R3+0x73d0] ;  /* 0x0073d000030c7984 */ /* 0x000e220000000c00 */
[----:B------:R-:W-:Y:S02]  /*5260*/  FFMA R51, R42, R11, R51 ;  /* 0x0000000b2a337223 */ /* 0x000fe40000000033 */
[----:B------:R-:W-:Y:S02]  /*5270*/  FFMA R4, R11, R43, R4 ;  /* 0x0000002b0b047223 */ /* 0x000fe40000000004 */
[----:B-1----:R-:W-:Y:S02]  /*5280*/  FFMA R53, R6, R24, R53 ;  /* 0x0000001806357223 */ /* 0x002fe40000000035 */
[----:B------:R-:W-:Y:S02]  /*5290*/  FFMA R16, R24, R7, R16 ;  /* 0x0000000718107223 */ /* 0x000fe40000000010 */
[----:B------:R-:W-:-:S02]  /*52a0*/  FFMA R29, R42, R31, R9 ;  /* 0x0000001f2a1d7223 */ /* 0x000fc40000000009 */
[C---:B------:R-:W-:Y:S01]  /*52b0*/  FFMA R28, R43.reuse, R31, R28 ;  /* 0x0000001f2b1c7223 */ /* 0x040fe2000000001c */
[----:B------:R-:W1:Y:S01]  /*52c0*/  LDS.128 R8, [R3+0x71d0] ;  /* 0x0071d00003087984 */ /* 0x000e620000000c00 */
[C---:B-----5:R-:W-:Y:S02]  /*52d0*/  FFMA R51, R20.reuse, R6, R51 ;  /* 0x0000000614337223 */ /* 0x060fe40000000033 */
[----:B------:R-:W-:Y:S02]  /*52e0*/  FFMA R4, R20, R7, R4 ;  /* 0x0000000714047223 */ /* 0x000fe40000000004 */
[----:B------:R-:W-:Y:S02]  /*52f0*/  FFMA R53, R46, R25, R53 ;  /* 0x000000192e357223 */ /* 0x000fe40000000035 */
[-C--:B------:R-:W-:Y:S02]  /*5300*/  FFMA R55, R42, R19.reuse, R55 ;  /* 0x000000132a377223 */ /* 0x080fe40000000037 */
[----:B------:R-:W-:-:S02]  /*5310*/  FFMA R50, R43, R19, R50 ;  /* 0x000000132b327223 */ /* 0x000fc40000000032 */
[----:B------:R-:W-:Y:S01]  /*5320*/  FFMA R25, R47, R25, R16 ;  /* 0x000000192f197223 */ /* 0x000fe20000000010 */
[----:B------:R-:W-:Y:S01]  /*5330*/  LDS.64 R42, [R2.X8+0x6660] ;  /* 0x00666000022a7984 */ /* 0x000fe20000008a00 */
[----:B------:R-:W-:Y:S02]  /*5340*/  FFMA R20, R6, R32, R29 ;  /* 0x0000002006147223 */ /* 0x000fe4000000001d */
[-C--:B------:R-:W-:Y:S01]  /*5350*/  FFMA R32, R32, R7.reuse, R28 ;  /* 0x0000000720207223 */ /* 0x080fe2000000001c */
[----:B------:R-:W5:Y:S01]  /*5360*/  LDS.128 R16, [R3+0x75d0] ;  /* 0x0075d00003107984 */ /* 0x000f620000000c00 */
[----:B--2---:R-:W-:Y:S02]  /*5370*/  FFMA R55, R6, R36, R55 ;  /* 0x0000002406377223 */ /* 0x004fe40000000037 */
[----:B------:R-:W-:Y:S01]  /*5380*/  FFMA R50, R36, R7, R50 ;  /* 0x0000000724327223 */ /* 0x000fe20000000032 */
[----:B------:R-:W2:Y:S01]  /*5390*/  LDS.128 R28, [R3+0x77d0] ;  /* 0x0077d000031c7984 */ /* 0x000ea20000000c00 */
[----:B----4-:R-:W-:-:S02]  /*53a0*/  FFMA R53, R44, R26, R53 ;  /* 0x0000001a2c357223 */ /* 0x010fc40000000035 */
[----:B------:R-:W-:Y:S02]  /*53b0*/  FFMA R7, R46, R33, R20 ;  /* 0x000000212e077223 */ /* 0x000fe40000000014 */
[----:B------:R-:W-:Y:S02]  /*53c0*/  FFMA R26, R26, R45, R25 ;  /* 0x0000002d1a1a7223 */ /* 0x000fe40000000019 */
[C---:B------:R-:W-:Y:S02]  /*53d0*/  FFMA R51, R46.reuse, R21, R51 ;  /* 0x000000152e337223 */ /* 0x040fe40000000033 */
[----:B------:R-:W-:Y:S02]  /*53e0*/  FFMA R4, R21, R47, R4 ;  /* 0x0000002f15047223 */ /* 0x000fe40000000004 */
[----:B------:R-:W-:Y:S02]  /*53f0*/  FFMA R32, R47, R33, R32 ;  /* 0x000000212f207223 */ /* 0x000fe40000000020 */
[----:B------:R-:W-:-:S02]  /*5400*/  FFMA R55, R46, R37, R55 ;  /* 0x000000252e377223 */ /* 0x000fc40000000037 */
[----:B------:R-:W-:Y:S02]  /*5410*/  FFMA R50, R47, R37, R50 ;  /* 0x000000252f327223 */ /* 0x000fe40000000032 */
[----:B------:R-:W4:Y:S01]  /*5420*/  LDS.64 R46, [R2.X8+0x6740] ;  /* 0x00674000022e7984 */ /* 0x000f220000008a00 */
[----:B------:R-:W-:Y:S02]  /*5430*/  FFMA R7, R44, R34, R7 ;  /* 0x000000222c077223 */ /* 0x000fe40000000007 */
[----:B---3--:R-:W-:Y:S02]  /*5440*/  FFMA R53, R48, R27, R53 ;  /* 0x0000001b30357223 */ /* 0x008fe40000000035 */
[----:B------:R-:W-:Y:S02]  /*5450*/  FFMA R26, R27, R49, R26 ;  /* 0x000000311b1a7223 */ /* 0x000fe4000000001a */
[----:B------:R-:W-:Y:S02]  /*5460*/  FFMA R51, R44, R22, R51 ;  /* 0x000000162c337223 */ /* 0x000fe40000000033 */
[----:B------:R-:W-:-:S02]  /*5470*/  FFMA R4, R22, R45, R4 ;  /* 0x0000002d16047223 */ /* 0x000fc40000000004 */
[C---:B------:R-:W-:Y:S02]  /*5480*/  FFMA R32, R45.reuse, R34, R32 ;  /* 0x000000222d207223 */ /* 0x040fe40000000020 */
[-C--:B------:R-:W-:Y:S02]  /*5490*/  FFMA R55, R44, R38.reuse, R55 ;  /* 0x000000262c377223 */ /* 0x080fe40000000037 */
[----:B------:R-:W-:Y:S02]  /*54a0*/  FFMA R50, R45, R38, R50 ;  /* 0x000000262d327223 */ /* 0x000fe40000000032 */
[----:B------:R-:W3:Y:S01]  /*54b0*/  LDS.64 R44, [R2.X8+0x6820] ;  /* 0x00682000022c7984 */ /* 0x000ee20000008a00 */
[----:B0-----:R-:W-:Y:S02]  /*54c0*/  FFMA R53, R40, R12, R53 ;  /* 0x0000000c28357223 */ /* 0x001fe40000000035 */
[----:B------:R-:W-:Y:S02]  /*54d0*/  FFMA R33, R48, R35, R7 ;  /* 0x0000002330217223 */ /* 0x000fe40000000007 */
[----:B------:R-:W-:Y:S01]  /*54e0*/  FFMA R12, R12, R41, R26 ;  /* 0x000000290c0c7223 */ /* 0x000fe2000000001a */
[----:B------:R-:W-:Y:S01]  /*54f0*/  LDS.64 R6, [R2.X8+0x6900] ;  /* 0x0069000002067984 */ /* 0x000fe20000008a00 */
[----:B------:R-:W-:-:S02]  /*5500*/  FFMA R51, R48, R23, R51 ;  /* 0x0000001730337223 */ /* 0x000fc40000000033 */
[----:B------:R-:W-:Y:S01]  /*5510*/  FFMA R4, R23, R49, R4 ;  /* 0x0000003117047223 */ /* 0x000fe20000000004 */
[----:B------:R-:W0:Y:S01]  /*5520*/  LDS.128 R24, [R3+0x73e0] ;  /* 0x0073e00003187984 */ /* 0x000e220000000c00 */
[C---:B------:R-:W-:Y:S02]  /*5530*/  FFMA R32, R49.reuse, R35, R32 ;  /* 0x0000002331207223 */ /* 0x040fe40000000020 */
[-C--:B------:R-:W-:Y:S01]  /*5540*/  FFMA R55, R48, R39.reuse, R55 ;  /* 0x0000002730377223 */ /* 0x080fe20000000037 */
[----:B------:R-:W0:Y:S01]  /*5550*/  LDS.128 R20, [R3+0x71e0] ;  /* 0x0071e00003147984 */ /* 0x000e220000000c00 */
[----:B------:R-:W-:Y:S02]  /*5560*/  FFMA R50, R49, R39, R50 ;  /* 0x0000002731327223 */ /* 0x000fe40000000032 */
[C---:B-1----:R-:W-:Y:S01]  /*5570*/  FFMA R51, R8.reuse, R40, R51 ;  /* 0x0000002808337223 */ /* 0x042fe20000000033 */
[----:B------:R-:W1:Y:S01]  /*5580*/  LDS.64 R48, [R2.X8+0x69e0] ;  /* 0x0069e00002307984 */ /* 0x000e620000008a00 */
[----:B------:R-:W-:-:S02]  /*5590*/  FFMA R4, R8, R41, R4 ;  /* 0x0000002908047223 */ /* 0x000fc40000000004 */
[----:B-----5:R-:W-:Y:S01]  /*55a0*/  FFMA R8, R40, R16, R33 ;  /* 0x0000001028087223 */ /* 0x020fe20000000021 */
[----:B------:R-:W-:Y:S01]  /*55b0*/  LDS.128 R36, [R3+0x77e0] ;  /* 0x0077e00003247984 */ /* 0x000fe20000000c00 */
[-C--:B------:R-:W-:Y:S02]  /*55c0*/  FFMA R16, R16, R41.reuse, R32 ;  /* 0x0000002910107223 */ /* 0x080fe40000000020 */
[----:B--2---:R-:W-:Y:S01]  /*55d0*/  FFMA R55, R40, R28, R55 ;  /* 0x0000001c28377223 */ /* 0x004fe20000000037 */
[----:B------:R-:W-:Y:S01]  /*55e0*/  LDS.128 R32, [R3+0x75e0] ;  /* 0x0075e00003207984 */ /* 0x000fe20000000c00 */
[----:B------:R-:W-:Y:S02]  /*55f0*/  FFMA R50, R28, R41, R50 ;  /* 0x000000291c327223 */ /* 0x000fe40000000032 */
[-C--:B------:R-:W-:Y:S01]  /*5600*/  FFMA R53, R42, R13.reuse, R53 ;  /* 0x0000000d2a357223 */ /* 0x080fe20000000035 */
[----:B------:R-:W2:Y:S01]  /*5610*/  LDS.64 R40, [R2.X8+0x6ac0] ;  /* 0x006ac00002287984 */ /* 0x000ea20000008a00 */
[----:B------:R-:W-:-:S02]  /*5620*/  FFMA R12, R43, R13, R12 ;  /* 0x0000000d2b0c7223 */ /* 0x000fc4000000000c */
[C---:B------:R-:W-:Y:S02]  /*5630*/  FFMA R51, R42.reuse, R9, R51 ;  /* 0x000000092a337223 */ /* 0x040fe40000000033 */
[----:B------:R-:W-:Y:S02]  /*5640*/  FFMA R4, R9, R43, R4 ;  /* 0x0000002b09047223 */ /* 0x000fe40000000004 */
[-C--:B------:R-:W-:Y:S02]  /*5650*/  FFMA R9, R42, R17.reuse, R8 ;  /* 0x000000112a097223 */ /* 0x080fe40000000008 */
[----:B------:R-:W-:Y:S02]  /*5660*/  FFMA R16, R43, R17, R16 ;  /* 0x000000112b107223 */ /* 0x000fe40000000010 */
[----:B----4-:R-:W-:Y:S02]  /*5670*/  FFMA R53, R46, R14, R53 ;  /* 0x0000000e2e357223 */ /* 0x010fe40000000035 */
[----:B------:R-:W-:-:S02]  /*5680*/  FFMA R12, R14, R47, R12 ;  /* 0x0000002f0e0c7223 */ /* 0x000fc4000000000c */
[-C--:B------:R-:W-:Y:S02]  /*5690*/  FFMA R55, R42, R29.reuse, R55 ;  /* 0x0000001d2a377223 */ /* 0x080fe40000000037 */
[----:B------:R-:W-:Y:S02]  /*56a0*/  FFMA R50, R43, R29, R50 ;  /* 0x0000001d2b327223 */ /* 0x000fe40000000032 */
[CC--:B------:R-:W-:Y:S01]  /*56b0*/  FFMA R9, R46.reuse, R18.reuse, R9 ;  /* 0x000000122e097223 */ /* 0x0c0fe20000000009 */
[----:B------:R-:W4:Y:S01]  /*56c0*/  LDS.64 R42, [R2.X8+0x6ba0] ;  /* 0x006ba000022a7984 */ /* 0x000f220000008a00 */
[----:B------:R-:W-:Y:S02]  /*56d0*/  FFMA R18, R47, R18, R16 ;  /* 0x000000122f127223 */ /* 0x000fe40000000010 */
[----:B------:R-:W-:Y:S02]  /*56e0*/  FFMA R51, R46, R10, R51 ;  /* 0x0000000a2e337223 */ /* 0x000fe40000000033 */
[----:B------:R-:W-:-:S02]  /*56f0*/  FFMA R4, R10, R47, R4 ;  /* 0x0000002f0a047223 */ /* 0x000fc40000000004 */
[----:B---3--:R-:W-:Y:S02]  /*5700*/  FFMA R53, R44, R15, R53 ;  /* 0x0000000f2c357223 */ /* 0x008fe40000000035 */
[----:B------:R-:W-:Y:S02]  /*5710*/  FFMA R16, R15, R45, R12 ;  /* 0x0000002d0f107223 */ /* 0x000fe4000000000c */
[-C--:B------:R-:W-:Y:S01]  /*5720*/  FFMA R55, R46, R30.reuse, R55 ;  /* 0x0000001e2e377223 */ /* 0x080fe20000000037 */
[----:B------:R-:W-:Y:S01]  /*5730*/  LDS.128 R12, [R3+0x71f0] ;  /* 0x0071f000030c7984 */ /* 0x000fe20000000c00 */
[----:B------:R-:W-:Y:S02]  /*5740*/  FFMA R50, R47, R30, R50 ;  /* 0x0000001e2f327223 */ /* 0x000fe40000000032 */
[----:B------:R-:W-:Y:S01]  /*5750*/  FFMA R51, R44, R11, R51 ;  /* 0x0000000b2c337223 */ /* 0x000fe20000000033 */
[----:B------:R-:W-:Y:S01]  /*5760*/  LDS.64 R46, [R2.X8+0x6d60] ;  /* 0x006d6000022e7984 */ /* 0x000fe20000008a00 */
[----:B------:R-:W-:-:S02]  /*5770*/  FFMA R4, R11, R45, R4 ;  /* 0x0000002d0b047223 */ /* 0x000fc40000000004 */
[----:B0-----:R-:W-:Y:S02]  /*5780*/  FFMA R53, R6, R24, R53 ;  /* 0x0000001806357223 */ /* 0x001fe40000000035 */
[CC--:B------:R-:W-:Y:S02]  /*5790*/  FFMA R57, R44.reuse, R19.reuse, R9 ;  /* 0x000000132c397223 */ /* 0x0c0fe40000000009 */
[C---:B------:R-:W-:Y:S01]  /*57a0*/  FFMA R52, R45.reuse, R19, R18 ;  /* 0x000000132d347223 */ /* 0x040fe20000000012 */
[----:B------:R-:W-:Y:S01]  /*57b0*/  LDS.128 R8, [R3+0x73f0] ;  /* 0x0073f00003087984 */ /* 0x000fe20000000c00 */
[-C--:B------:R-:W-:Y:S02]  /*57c0*/  FFMA R55, R44, R31.reuse, R55 ;  /* 0x0000001f2c377223 */ /* 0x080fe40000000037 */
[----:B------:R-:W-:Y:S02]  /*57d0*/  FFMA R50, R45, R31, R50 ;  /* 0x0000001f2d327223 */ /* 0x000fe40000000032 */
[----:B------:R-:W-:Y:S01]  /*57e0*/  FFMA R24, R24, R7, R16 ;  /* 0x0000000718187223 */ /* 0x000fe20000000010 */
[----:B------:R-:W0:Y:S01]  /*57f0*/  LDS.64 R44, [R2.X8+0x6c80] ;  /* 0x006c8000022c7984 */ /* 0x000e220000008a00 */
[----:B------:R-:W-:-:S02]  /*5800*/  FFMA R51, R20, R6, R51 ;  /* 0x0000000614337223 */ /* 0x000fc40000000033 */
[----:B------:R-:W-:Y:S01]  /*5810*/  FFMA R4, R20, R7, R4 ;  /* 0x0000000714047223 */ /* 0x000fe20000000004 */
[----:B------:R-:W3:Y:S01]  /*5820*/  LDS.128 R16, [R3+0x75f0] ;  /* 0x0075f00003107984 */ /* 0x000ee20000000c00 */
[----:B-1----:R-:W-:Y:S02]  /*5830*/  FFMA R51, R48, R21, R51 ;  /* 0x0000001530337223 */ /* 0x002fe40000000033 */
[----:B------:R-:W-:Y:S01]  /*5840*/  FFMA R4, R21, R49, R4 ;  /* 0x0000003115047223 */ /* 0x000fe20000000004 */
[----:B------:R1:W5:Y:S01]  /*5850*/  LDS.128 R28, [R3+0x77f0] ;  /* 0x0077f000031c7984 */ /* 0x0003620000000c00 */
[----:B--2---:R-:W-:Y:S02]  /*5860*/  FFMA R51, R40, R22, R51 ;  /* 0x0000001628337223 */ /* 0x004fe40000000033 */
[----:B------:R-:W-:Y:S01]  /*5870*/  FFMA R22, R22, R41, R4 ;  /* 0x0000002916167223 */ /* 0x000fe20000000004 */
[----:B------:R-:W2:Y:S01]  /*5880*/  LDS.64 R20, [R2.X8+0x6e40] ;  /* 0x006e400002147984 */ /* 0x000ea20000008a00 */
[----:B------:R-:W-:-:S02]  /*5890*/  FFMA R57, R6, R32, R57 ;  /* 0x0000002006397223 */ /* 0x000fc40000000039 */
[-C--:B------:R-:W-:Y:S02]  /*58a0*/  FFMA R52, R32, R7.reuse, R52 ;  /* 0x0000000720347223 */ /* 0x080fe40000000034 */
[----:B-1----:R-:W-:Y:S02]  /*58b0*/  IMAD R3, R5, 0x1c, R2 ;  /* 0x0000001c05037824 */ /* 0x002fe400078e0202 */
[----:B------:R-:W1:Y:S01]  /*58c0*/  LDS.64 R4, [R2.X8+0x6f20] ;  /* 0x006f200002047984 */ /* 0x000e620000008a00 */
[----:B------:R-:W-:Y:S02]  /*58d0*/  FFMA R55, R6, R36, R55 ;  /* 0x0000002406377223 */ /* 0x000fe40000000037 */
[----:B------:R-:W-:Y:S01]  /*58e0*/  FFMA R50, R36, R7, R50 ;  /* 0x0000000724327223 */ /* 0x000fe20000000032 */
[----:B------:R-:W-:Y:S01]  /*58f0*/  SHF.L.U32 R3, R3, 0x1, RZ ;  /* 0x0000000103037819 */ /* 0x000fe200000006ff */
[C---:B------:R-:W-:Y:S02]  /*5900*/  FFMA R53, R48.reuse, R25, R53 ;  /* 0x0000001930357223 */ /* 0x040fe40000000035 */
[----:B------:R-:W-:-:S02]  /*5910*/  FFMA R57, R48, R33, R57 ;  /* 0x0000002130397223 */ /* 0x000fc40000000039 */
[C---:B------:R-:W-:Y:S02]  /*5920*/  FFMA R24, R49.reuse, R25, R24 ;  /* 0x0000001931187223 */ /* 0x040fe40000000018 */
[C---:B------:R-:W-:Y:S02]  /*5930*/  FFMA R52, R49.reuse, R33, R52 ;  /* 0x0000002131347223 */ /* 0x040fe40000000034 */
[-C--:B------:R-:W-:Y:S02]  /*5940*/  FFMA R55, R48, R37.reuse, R55 ;  /* 0x0000002530377223 */ /* 0x080fe40000000037 */
[----:B------:R-:W-:Y:S02]  /*5950*/  FFMA R50, R49, R37, R50 ;  /* 0x0000002531327223 */ /* 0x000fe40000000032 */
[C---:B------:R-:W-:Y:S02]  /*5960*/  FFMA R53, R40.reuse, R26, R53 ;  /* 0x0000001a28357223 */ /* 0x040fe40000000035 */
[----:B------:R-:W-:-:S02]  /*5970*/  FFMA R57, R40, R34, R57 ;  /* 0x0000002228397223 */ /* 0x000fc40000000039 */
[----:B------:R-:W-:Y:S02]  /*5980*/  FFMA R24, R26, R41, R24 ;  /* 0x000000291a187223 */ /* 0x000fe40000000018 */
[C---:B------:R-:W-:Y:S02]  /*5990*/  FFMA R52, R41.reuse, R34, R52 ;  /* 0x0000002229347223 */ /* 0x040fe40000000034 */
[-C--:B------:R-:W-:Y:S02]  /*59a0*/  FFMA R55, R40, R38.reuse, R55 ;  /* 0x0000002628377223 */ /* 0x080fe40000000037 */
[----:B------:R-:W-:Y:S02]  /*59b0*/  FFMA R50, R41, R38, R50 ;  /* 0x0000002629327223 */ /* 0x000fe40000000032 */
[C---:B----4-:R-:W-:Y:S02]  /*59c0*/  FFMA R51, R42.reuse, R23, R51 ;  /* 0x000000172a337223 */ /* 0x050fe40000000033 */
[----:B------:R-:W-:-:S02]  /*59d0*/  FFMA R53, R42, R27, R53 ;  /* 0x0000001b2a357223 */ /* 0x000fc40000000035 */
[C---:B------:R-:W-:Y:S02]  /*59e0*/  FFMA R57, R42.reuse, R35, R57 ;  /* 0x000000232a397223 */ /* 0x040fe40000000039 */
[-C--:B------:R-:W-:Y:S02]  /*59f0*/  FFMA R22, R23, R43.reuse, R22 ;  /* 0x0000002b17167223 */ /* 0x080fe40000000016 */
[----:B------:R-:W-:Y:S02]  /*5a00*/  FFMA R24, R27, R43, R24 ;  /* 0x0000002b1b187223 */ /* 0x000fe40000000018 */
[C---:B------:R-:W-:Y:S02]  /*5a10*/  FFMA R52, R43.reuse, R35, R52 ;  /* 0x000000232b347223 */ /* 0x040fe40000000034 */
[-C--:B------:R-:W-:Y:S02]  /*5a20*/  FFMA R55, R42, R39.reuse, R55 ;  /* 0x000000272a377223 */ /* 0x080fe40000000037 */
[----:B------:R-:W-:-:S02]  /*5a30*/  FFMA R50, R43, R39, R50 ;  /* 0x000000272b327223 */ /* 0x000fc40000000032 */
[----:B0-----:R-:W-:Y:S02]  /*5a40*/  FFMA R51, R12, R44, R51 ;  /* 0x0000002c0c337223 */ /* 0x001fe40000000033 */
[C---:B------:R-:W-:Y:S02]  /*5a50*/  FFMA R53, R44.reuse, R8, R53 ;  /* 0x000000082c357223 */ /* 0x040fe40000000035 */
[----:B---3--:R-:W-:Y:S02]  /*5a60*/  FFMA R57, R44, R16, R57 ;  /* 0x000000102c397223 */ /* 0x008fe40000000039 */
[-C--:B------:R-:W-:Y:S02]  /*5a70*/  FFMA R22, R12, R45.reuse, R22 ;  /* 0x0000002d0c167223 */ /* 0x080fe40000000016 */
[-C--:B------:R-:W-:Y:S02]  /*5a80*/  FFMA R24, R8, R45.reuse, R24 ;  /* 0x0000002d08187223 */ /* 0x080fe40000000018 */
[----:B------:R-:W-:-:S02]  /*5a90*/  FFMA R52, R16, R45, R52 ;  /* 0x0000002d10347223 */ /* 0x000fc40000000034 */
[----:B-----5:R-:W-:Y:S02]  /*5aa0*/  FFMA R55, R44, R28, R55 ;  /* 0x0000001c2c377223 */ /* 0x020fe40000000037 */
[----:B------:R-:W-:Y:S02]  /*5ab0*/  FFMA R50, R28, R45, R50 ;  /* 0x0000002d1c327223 */ /* 0x000fe40000000032 */
[C---:B------:R-:W-:Y:S02]  /*5ac0*/  FFMA R51, R46.reuse, R13, R51 ;  /* 0x0000000d2e337223 */ /* 0x040fe40000000033 */
[C---:B------:R-:W-:Y:S02]  /*5ad0*/  FFMA R53, R46.reuse, R9, R53 ;  /* 0x000000092e357223 */ /* 0x040fe40000000035 */
[----:B------:R-:W-:Y:S02]  /*5ae0*/  FFMA R57, R46, R17, R57 ;  /* 0x000000112e397223 */ /* 0x000fe40000000039 */
[----:B------:R-:W-:-:S02]  /*5af0*/  FFMA R22, R13, R47, R22 ;  /* 0x0000002f0d167223 */ /* 0x000fc40000000016 */
[C---:B------:R-:W-:Y:S02]  /*5b00*/  FFMA R24, R47.reuse, R9, R24 ;  /* 0x000000092f187223 */ /* 0x040fe40000000018 */
[C---:B------:R-:W-:Y:S02]  /*5b10*/  FFMA R52, R47.reuse, R17, R52 ;  /* 0x000000112f347223 */ /* 0x040fe40000000034 */
[-C--:B------:R-:W-:Y:S02]  /*5b20*/  FFMA R55, R46, R29.reuse, R55 ;  /* 0x0000001d2e377223 */ /* 0x080fe40000000037 */
[----:B------:R-:W-:Y:S02]  /*5b30*/  FFMA R50, R47, R29, R50 ;  /* 0x0000001d2f327223 */ /* 0x000fe40000000032 */
[C---:B--2---:R-:W-:Y:S02]  /*5b40*/  FFMA R51, R20.reuse, R14, R51 ;  /* 0x0000000e14337223 */ /* 0x044fe40000000033 */
[----:B------:R-:W-:-:S02]  /*5b50*/  FFMA R53, R20, R10, R53 ;  /* 0x0000000a14357223 */ /* 0x000fc40000000035 */
[-C--:B------:R-:W-:Y:S02]  /*5b60*/  FFMA R57, R20, R18.reuse, R57 ;  /* 0x0000001214397223 */ /* 0x080fe40000000039 */
[-C--:B------:R-:W-:Y:S02]  /*5b70*/  FFMA R22, R14, R21.reuse, R22 ;  /* 0x000000150e167223 */ /* 0x080fe40000000016 */
[----:B------:R-:W-:Y:S02]  /*5b80*/  FFMA R24, R10, R21, R24 ;  /* 0x000000150a187223 */ /* 0x000fe40000000018 */
[C---:B------:R-:W-:Y:S02]  /*5b90*/  FFMA R52, R21.reuse, R18, R52 ;  /* 0x0000001215347223 */ /* 0x040fe40000000034 */
[-C--:B------:R-:W-:Y:S02]  /*5ba0*/  FFMA R55, R20, R30.reuse, R55 ;  /* 0x0000001e14377223 */ /* 0x080fe40000000037 */
[----:B------:R-:W-:-:S02]  /*5bb0*/  FFMA R50, R21, R30, R50 ;  /* 0x0000001e15327223 */ /* 0x000fc40000000032 */
[C---:B-1----:R-:W-:Y:S02]  /*5bc0*/  FFMA R51, R4.reuse, R15, R51 ;  /* 0x0000000f04337223 */ /* 0x042fe40000000033 */
[C---:B------:R-:W-:Y:S02]  /*5bd0*/  FFMA R53, R4.reuse, R11, R53 ;  /* 0x0000000b04357223 */ /* 0x040fe40000000035 */
[----:B------:R-:W-:Y:S02]  /*5be0*/  FFMA R57, R4, R19, R57 ;  /* 0x0000001304397223 */ /* 0x000fe40000000039 */
[-C--:B------:R-:W-:Y:S02]  /*5bf0*/  FFMA R15, R15, R5.reuse, R22 ;  /* 0x000000050f0f7223 */ /* 0x080fe40000000016 */
[----:B------:R-:W-:Y:S02]  /*5c00*/  FFMA R11, R11, R5, R24 ;  /* 0x000000050b0b7223 */ /* 0x000fe40000000018 */
[----:B------:R-:W-:-:S04]  /*5c10*/  IMAD.WIDE R2, R3, R0, c[0x0][0x170] ;  /* 0x00005c0003027625 */ /* 0x000fc800078e0200 */
[C---:B------:R-:W-:Y:S01]  /*5c20*/  FFMA R19, R5.reuse, R19, R52 ;  /* 0x0000001305137223 */ /* 0x040fe20000000034 */
[----:B------:R-:W-:Y:S01]  /*5c30*/  STG.E [R2.64], R51 ;  /* 0x0000003302007986 */ /* 0x000fe2000c101904 */
[-C--:B------:R-:W-:Y:S02]  /*5c40*/  FFMA R55, R4, R31.reuse, R55 ;  /* 0x0000001f04377223 */ /* 0x080fe40000000037 */
[----:B------:R-:W-:Y:S01]  /*5c50*/  FFMA R5, R5, R31, R50 ;  /* 0x0000001f05057223 */ /* 0x000fe20000000032 */
[----:B------:R-:W-:Y:S04]  /*5c60*/  STG.E [R2.64+0x4], R15 ;  /* 0x0000040f02007986 */ /* 0x000fe8000c101904 */
[----:B------:R-:W-:Y:S04]  /*5c70*/  STG.E [R2.64+0xc40], R53 ;  /* 0x000c403502007986 */ /* 0x000fe8000c101904 */
[----:B------:R-:W-:Y:S04]  /*5c80*/  STG.E [R2.64+0xc44], R11 ;  /* 0x000c440b02007986 */ /* 0x000fe8000c101904 */
[----:B------:R-:W-:Y:S04]  /*5c90*/  STG.E [R2.64+0x1880], R57 ;  /* 0x0018803902007986 */ /* 0x000fe8000c101904 */
[----:B------:R-:W-:Y:S04]  /*5ca0*/  STG.E [R2.64+0x1884], R19 ;  /* 0x0018841302007986 */ /* 0x000fe8000c101904 */
[----:B------:R-:W-:Y:S04]  /*5cb0*/  STG.E [R2.64+0x24c0], R55 ;  /* 0x0024c03702007986 */ /* 0x000fe8000c101904 */
[----:B------:R-:W-:Y:S01]  /*5cc0*/  STG.E [R2.64+0x24c4], R5 ;  /* 0x0024c40502007986 */ /* 0x000fe2000c101904 */
[----:B------:R-:W-:Y:S05]  /*5cd0*/  EXIT ;  /* 0x000000000000794d */ /* 0x000fea0003800000 */
.L_x_0:
[----:B------:R-:W-:-:S00]  /*5ce0*/  BRA `(.L_x_0) ;  /* 0xfffffff000007947 */ /* 0x000fc0000383ffff */
[----:B------:R-:W-:-:S00]  /*5cf0*/  NOP ;  /* 0x0000000000007918 */ /* 0x000fc00000000000 */
        /* <DEDUP_REMOVED lines=8> */
.L_x_1:


//--------------------- .nv.shared.candidate0     --------------------------
	.section	.nv.shared.candidate0,"aw",@nobits
	.align	4
.nv.shared.candidate0:
	.zero		36864
